	.target	sm_90a

	.elftype	@"ET_EXEC"


//--------------------- .note.nv.tkinfo           --------------------------
	.section	.note.nv.tkinfo,"",@"SHT_NOTE"
	.sectionflags	@"SHF_NOTE_NV_TKINFO"
	.tkinfo
        /*0018*/ 	.word	0x00000002
        /*0030*/ 	.string	""
        /*0030*/ 	.string	"ptxas"
        /*0030*/ 	.string	"Cuda compilation tools, release 13.0, V13.0.88"
        /*0030*/ 	.string	"Build cuda_13.0.r13.0/compiler.36424714_0"
        /*0030*/ 	.string	"-v  -suppress-debug-info  -lineinfo  -arch sm_90a "



//--------------------- .note.nv.cuinfo           --------------------------
	.section	.note.nv.cuinfo,"",@"SHT_NOTE"
	.sectionflags	@"SHF_NOTE_NV_CUINFO"
        /*0018*/ 	.short	0x0002
        /*001a*/ 	.short	0x005a
        /*001c*/ 	.short	0x0082
	.zero		2


//--------------------- .nv.info                  --------------------------
	.section	.nv.info,"",@"SHT_CUDA_INFO"
	.align	4


	//----- nvinfo : EIATTR_REGCOUNT
	.align		4
        /*0000*/ 	.byte	0x04, 0x2f
        /*0002*/ 	.short	(.L_1 - .L_0)
	.align		4
.L_0:
        /*0004*/ 	.word	index@(matmul_kernel)
        /*0008*/ 	.word	0x000000e3


	//----- nvinfo : EIATTR_FRAME_SIZE
	.align		4
.L_1:
        /*000c*/ 	.byte	0x04, 0x11
        /*000e*/ 	.short	(.L_3 - .L_2)
	.align		4
.L_2:
        /*0010*/ 	.word	index@(matmul_kernel)
        /*0014*/ 	.word	0x00000000


	//----- nvinfo : EIATTR_MIN_STACK_SIZE
	.align		4
.L_3:
        /*0018*/ 	.byte	0x04, 0x12
        /*001a*/ 	.short	(.L_5 - .L_4)
	.align		4
.L_4:
        /*001c*/ 	.word	index@(matmul_kernel)
        /*0020*/ 	.word	0x00000000
.L_5:


//--------------------- .nv.compat                --------------------------
	.section	.nv.compat,"",@"SHT_CUDA_COMPAT_INFO"
	.align	4
        /*0000*/ 	.byte	0x02, 0x09, 0x01, 0x00, 0x02, 0x02, 0x02, 0x00, 0x02, 0x05, 0x05, 0x00, 0x03, 0x07, 0x01, 0x01
        /*0010*/ 	.byte	0x02, 0x03, 0x00, 0x00, 0x02, 0x06, 0x01, 0x00, 0x04, 0x0b, 0x08, 0x00, 0x00, 0x00, 0x00, 0x00
        /*0020*/ 	.byte	0x00, 0x00, 0x00, 0x00


//--------------------- .nv.info.matmul_kernel    --------------------------
	.section	.nv.info.matmul_kernel,"",@"SHT_CUDA_INFO"
	.sectionflags	@""
	.align	4


	//----- nvinfo : EIATTR_CUDA_API_VERSION
	.align		4
        /*0000*/ 	.byte	0x04, 0x37
        /*0002*/ 	.short	(.L_7 - .L_6)
.L_6:
        /*0004*/ 	.word	0x00000082


	//----- nvinfo : EIATTR_KPARAM_INFO
	.align		4
.L_7:
        /*0008*/ 	.byte	0x04, 0x17
        /*000a*/ 	.short	(.L_9 - .L_8)
.L_8:
        /*000c*/ 	.word	0x00000000
        /*0010*/ 	.short	0x000d
        /*0012*/ 	.short	0x0048
        /*0014*/ 	.byte	0x00, 0xf4, 0x21, 0x00


	//----- nvinfo : EIATTR_KPARAM_INFO
	.align		4
.L_9:
        /*0018*/ 	.byte	0x04, 0x17
        /*001a*/ 	.short	(.L_11 - .L_10)
.L_10:
        /*001c*/ 	.word	0x00000000
        /*0020*/ 	.short	0x000c
        /*0022*/ 	.short	0x0040
        /*0024*/ 	.byte	0x00, 0xf4, 0x21, 0x00


	//----- nvinfo : EIATTR_KPARAM_INFO
	.align		4
.L_11:
        /*0028*/ 	.byte	0x04, 0x17
        /*002a*/ 	.short	(.L_13 - .L_12)
.L_12:
        /*002c*/ 	.word	0x00000000
        /*0030*/ 	.short	0x000b
        /*0032*/ 	.short	0x0038
        /*0034*/ 	.byte	0x00, 0xf0, 0x11, 0x00


	//----- nvinfo : EIATTR_KPARAM_INFO
	.align		4
.L_13:
        /*0038*/ 	.byte	0x04, 0x17
        /*003a*/ 	.short	(.L_15 - .L_14)
.L_14:
        /*003c*/ 	.word	0x00000000
        /*0040*/ 	.short	0x000a
        /*0042*/ 	.short	0x0034
        /*0044*/ 	.byte	0x00, 0xf0, 0x11, 0x00


	//----- nvinfo : EIATTR_KPARAM_INFO
	.align		4
.L_15:
        /*0048*/ 	.byte	0x04, 0x17
        /*004a*/ 	.short	(.L_17 - .L_16)
.L_16:
        /*004c*/ 	.word	0x00000000
        /*0050*/ 	.short	0x0009
        /*0052*/ 	.short	0x0030
        /*0054*/ 	.byte	0x00, 0xf0, 0x11, 0x00


	//----- nvinfo : EIATTR_KPARAM_INFO
	.align		4
.L_17:
        /*0058*/ 	.byte	0x04, 0x17
        /*005a*/ 	.short	(.L_19 - .L_18)
.L_18:
        /*005c*/ 	.word	0x00000000
        /*0060*/ 	.short	0x0008
        /*0062*/ 	.short	0x002c
        /*0064*/ 	.byte	0x00, 0xf0, 0x11, 0x00


	//----- nvinfo : EIATTR_KPARAM_INFO
	.align		4
.L_19:
        /*0068*/ 	.byte	0x04, 0x17
        /*006a*/ 	.short	(.L_21 - .L_20)
.L_20:
        /*006c*/ 	.word	0x00000000
        /*0070*/ 	.short	0x0007
        /*0072*/ 	.short	0x0028
        /*0074*/ 	.byte	0x00, 0xf0, 0x11, 0x00


	//----- nvinfo : EIATTR_KPARAM_INFO
	.align		4
.L_21:
        /*0078*/ 	.byte	0x04, 0x17
        /*007a*/ 	.short	(.L_23 - .L_22)
.L_22:
        /*007c*/ 	.word	0x00000000
        /*0080*/ 	.short	0x0006
        /*0082*/ 	.short	0x0024
        /*0084*/ 	.byte	0x00, 0xf0, 0x11, 0x00


	//----- nvinfo : EIATTR_KPARAM_INFO
	.align		4
.L_23:
        /*0088*/ 	.byte	0x04, 0x17
        /*008a*/ 	.short	(.L_25 - .L_24)
.L_24:
        /*008c*/ 	.word	0x00000000
        /*0090*/ 	.short	0x0005
        /*0092*/ 	.short	0x0020
        /*0094*/ 	.byte	0x00, 0xf0, 0x11, 0x00


	//----- nvinfo : EIATTR_KPARAM_INFO
	.align		4
.L_25:
        /*0098*/ 	.byte	0x04, 0x17
        /*009a*/ 	.short	(.L_27 - .L_26)
.L_26:
        /*009c*/ 	.word	0x00000000
        /*00a0*/ 	.short	0x0004
        /*00a2*/ 	.short	0x001c
        /*00a4*/ 	.byte	0x00, 0xf0, 0x11, 0x00


	//----- nvinfo : EIATTR_KPARAM_INFO
	.align		4
.L_27:
        /*00a8*/ 	.byte	0x04, 0x17
        /*00aa*/ 	.short	(.L_29 - .L_28)
.L_28:
        /*00ac*/ 	.word	0x00000000
        /*00b0*/ 	.short	0x0003
        /*00b2*/ 	.short	0x0018
        /*00b4*/ 	.byte	0x00, 0xf0, 0x11, 0x00


	//----- nvinfo : EIATTR_KPARAM_INFO
	.align		4
.L_29:
        /*00b8*/ 	.byte	0x04, 0x17
        /*00ba*/ 	.short	(.L_31 - .L_30)
.L_30:
        /*00bc*/ 	.word	0x00000000
        /*00c0*/ 	.short	0x0002
        /*00c2*/ 	.short	0x0010
        /*00c4*/ 	.byte	0x00, 0xf4, 0x21, 0x00


	//----- nvinfo : EIATTR_KPARAM_INFO
	.align		4
.L_31:
        /*00c8*/ 	.byte	0x04, 0x17
        /*00ca*/ 	.short	(.L_33 - .L_32)
.L_32:
        /*00cc*/ 	.word	0x00000000
        /*00d0*/ 	.short	0x0001
        /*00d2*/ 	.short	0x0008
        /*00d4*/ 	.byte	0x00, 0xf4, 0x21, 0x00


	//----- nvinfo : EIATTR_KPARAM_INFO
	.align		4
.L_33:
        /*00d8*/ 	.byte	0x04, 0x17
        /*00da*/ 	.short	(.L_35 - .L_34)
.L_34:
        /*00dc*/ 	.word	0x00000000
        /*00e0*/ 	.short	0x0000
        /*00e2*/ 	.short	0x0000
        /*00e4*/ 	.byte	0x00, 0xf4, 0x21, 0x00


	//----- nvinfo : EIATTR_SPARSE_MMA_MASK
	.align		4
.L_35:
        /*00e8*/ 	.byte	0x03, 0x50
        /*00ea*/ 	.short	0x0000


	//----- nvinfo : EIATTR_MAXREG_COUNT
	.align		4
        /*00ec*/ 	.byte	0x03, 0x1b
        /*00ee*/ 	.short	0x00ff


	//----- nvinfo : EIATTR_NUM_BARRIERS
	.align		4
        /*00f0*/ 	.byte	0x02, 0x4c
        /*00f2*/ 	.byte	0x01
	.zero		1


	//----- nvinfo : EIATTR_MERCURY_ISA_VERSION
	.align		4
        /*00f4*/ 	.byte	0x03, 0x5f
        /*00f6*/ 	.short	0x0101


	//----- nvinfo : EIATTR_EXIT_INSTR_OFFSETS
	.align		4
        /*00f8*/ 	.byte	0x04, 0x1c
        /*00fa*/ 	.short	(.L_37 - .L_36)


	//   ....[0]....
.L_36:
        /*00fc*/ 	.word	0x00008f10


	//   ....[1]....
        /*0100*/ 	.word	0x00008f30


	//----- nvinfo : EIATTR_REQNTID
	.align		4
.L_37:
        /*0104*/ 	.byte	0x04, 0x10
        /*0106*/ 	.short	(.L_39 - .L_38)
.L_38:
        /*0108*/ 	.word	0x00000040
        /*010c*/ 	.word	0x00000001
        /*0110*/ 	.word	0x00000001


	//----- nvinfo : EIATTR_CBANK_PARAM_SIZE
	.align		4
.L_39:
        /*0114*/ 	.byte	0x03, 0x19
        /*0116*/ 	.short	0x0050


	//----- nvinfo : EIATTR_PARAM_CBANK
	.align		4
        /*0118*/ 	.byte	0x04, 0x0a
        /*011a*/ 	.short	(.L_41 - .L_40)
	.align		4
.L_40:
        /*011c*/ 	.word	index@(.nv.constant0.matmul_kernel)
        /*0120*/ 	.short	0x0210
        /*0122*/ 	.short	0x0050


	//----- nvinfo : EIATTR_SW_WAR
	.align		4
.L_41:
        /*0124*/ 	.byte	0x04, 0x36
        /*0126*/ 	.short	(.L_43 - .L_42)
.L_42:
        /*0128*/ 	.word	0x00000008
.L_43:


//--------------------- .nv.callgraph             --------------------------
	.section	.nv.callgraph,"",@"SHT_CUDA_CALLGRAPH"
	.align	4
	.sectionentsize	8
	.align		4
        /*0000*/ 	.word	0x00000000
	.align		4
        /*0004*/ 	.word	0xffffffff
	.align		4
        /*0008*/ 	.word	0x00000000
	.align		4
        /*000c*/ 	.word	0xfffffffe
	.align		4
        /*0010*/ 	.word	0x00000000
	.align		4
        /*0014*/ 	.word	0xfffffffd
	.align		4
        /*0018*/ 	.word	0x00000000
	.align		4
        /*001c*/ 	.word	0xfffffffc


//--------------------- .text.matmul_kernel       --------------------------
	.section	.text.matmul_kernel,"ax",@progbits
	.align	128
        .global         matmul_kernel
        .type           matmul_kernel,@function
        .size           matmul_kernel,(.L_x_4 - matmul_kernel)
        .other          matmul_kernel,@"STO_CUDA_ENTRY STV_DEFAULT"
matmul_kernel:
.text.matmul_kernel:
[----:B------:R-:W0:Y:S08]  /*0000*/  LDC R1, c[0x0][0x28] ;  /* 0x00000a00ff017b82 */ /* 0x000e300000000800 */
[----:B------:R-:W1:Y:S01]  /*0010*/  LDC.64 R54, c[0x0][0x228] ;  /* 0x00008a00ff367b82 */ /* 0x000e620000000a00 */
[----:B------:R-:W2:Y:S01]  /*0020*/  S2R R5, SR_CTAID.X ;  /* 0x0000000000057919 */ /* 0x000ea20000002500 */
[----:B------:R-:W-:Y:S01]  /*0030*/  ULDC UR4, c[0x0][0x230] ;  /* 0x00008c0000047ab9 */ /* 0x000fe20000000800 */
[----:B------:R-:W-:Y:S01]  /*0040*/  ULDC.64 UR6, c[0x0][0x208] ;  /* 0x0000820000067ab9 */ /* 0x000fe20000000a00 */
[----:B------:R-:W-:Y:S01]  /*0050*/  UIADD3 UR4, UR4, 0x1f, URZ ;  /* 0x0000001f04047890 */ /* 0x000fe2000fffe03f */
[----:B------:R-:W-:-:S03]  /*0060*/  ULDC UR12, c[0x0][0x230] ;  /* 0x00008c00000c7ab9 */ /* 0x000fc60000000800 */
[----:B------:R-:W-:Y:S01]  /*0070*/  UISETP.GT.AND UP0, UPT, UR4, 0x1f, UPT ;  /* 0x0000001f0400788c */ /* 0x000fe2000bf04270 */
[----:B-1----:R-:W-:-:S05]  /*0080*/  VIADD R0, R55, 0x7f ;  /* 0x0000007f37007836 */ /* 0x002fca0000000000 */
[----:B------:R-:W-:-:S04]  /*0090*/  SHF.R.S32.HI R3, RZ, 0x1f, R0 ;  /* 0x0000001fff037819 */ /* 0x000fc80000011400 */
[----:B------:R-:W-:Y:S02]  /*00a0*/  LEA.HI R3, R3, R0, RZ, 0x7 ;  /* 0x0000000003037211 */ /* 0x000fe400078f38ff */
[----:B--2---:R-:W-:Y:S02]  /*00b0*/  IABS R8, R5 ;  /* 0x0000000500087213 */ /* 0x004fe40000000000 */
[----:B------:R-:W-:-:S05]  /*00c0*/  SHF.R.S32.HI R3, RZ, 0x7, R3 ;  /* 0x00000007ff037819 */ /* 0x000fca0000011403 */
[----:B------:R-:W-:-:S05]  /*00d0*/  IMAD.SHL.U32 R4, R3, 0x8, RZ ;  /* 0x0000000803047824 */ /* 0x000fca00078e00ff */
[-C--:B------:R-:W-:Y:S02]  /*00e0*/  IABS R7, R4.reuse ;  /* 0x0000000400077213 */ /* 0x080fe40000000000 */
[----:B------:R-:W-:Y:S02]  /*00f0*/  IABS R10, R4 ;  /* 0x00000004000a7213 */ /* 0x000fe40000000000 */
[----:B------:R-:W1:Y:S08]  /*0100*/  I2F.RP R0, R7 ;  /* 0x0000000700007306 */ /* 0x000e700000209400 */
[----:B-1----:R-:W1:Y:S02]  /*0110*/  MUFU.RCP R0, R0 ;  /* 0x0000000000007308 */ /* 0x002e640000001000 */
[----:B-1----:R-:W-:-:S02]  /*0120*/  VIADD R2, R0, 0xffffffe ;  /* 0x0ffffffe00027836 */ /* 0x002fc40000000000 */
[----:B------:R-:W-:-:S04]  /*0130*/  IMAD.MOV R0, RZ, RZ, -R10 ;  /* 0x000000ffff007224 */ /* 0x000fc800078e0a0a */
[----:B------:R1:W2:Y:S02]  /*0140*/  F2I.FTZ.U32.TRUNC.NTZ R3, R2 ;  /* 0x0000000200037305 */ /* 0x0002a4000021f000 */
[----:B-1----:R-:W-:Y:S02]  /*0150*/  IMAD.MOV.U32 R2, RZ, RZ, RZ ;  /* 0x000000ffff027224 */ /* 0x002fe400078e00ff */
[----:B--2---:R-:W-:-:S04]  /*0160*/  IMAD.MOV R6, RZ, RZ, -R3 ;  /* 0x000000ffff067224 */ /* 0x004fc800078e0a03 */
[----:B------:R-:W-:Y:S02]  /*0170*/  IMAD R9, R6, R7, RZ ;  /* 0x0000000706097224 */ /* 0x000fe400078e02ff */
[----:B------:R-:W-:Y:S02]  /*0180*/  IMAD.MOV.U32 R6, RZ, RZ, R8 ;  /* 0x000000ffff067224 */ /* 0x000fe400078e0008 */
[----:B------:R-:W-:-:S06]  /*0190*/  IMAD.HI.U32 R3, R3, R9, R2 ;  /* 0x0000000903037227 */ /* 0x000fcc00078e0002 */
[----:B------:R-:W-:-:S04]  /*01a0*/  IMAD.HI.U32 R3, R3, R6, RZ ;  /* 0x0000000603037227 */ /* 0x000fc800078e00ff */
[----:B------:R-:W-:-:S05]  /*01b0*/  IMAD R0, R3, R0, R6 ;  /* 0x0000000003007224 */ /* 0x000fca00078e0206 */
[----:B------:R-:W-:-:S13]  /*01c0*/  ISETP.GT.U32.AND P1, PT, R7, R0, PT ;  /* 0x000000000700720c */ /* 0x000fda0003f24070 */
[----:B------:R-:W-:Y:S02]  /*01d0*/  @!P1 IMAD.IADD R0, R0, 0x1, -R7 ;  /* 0x0000000100009824 */ /* 0x000fe400078e0a07 */
[----:B------:R-:W-:Y:S01]  /*01e0*/  @!P1 VIADD R3, R3, 0x1 ;  /* 0x0000000103039836 */ /* 0x000fe20000000000 */
[----:B------:R-:W-:Y:S02]  /*01f0*/  ISETP.NE.AND P1, PT, R4, RZ, PT ;  /* 0x000000ff0400720c */ /* 0x000fe40003f25270 */
[----:B------:R-:W-:Y:S02]  /*0200*/  ISETP.GE.U32.AND P0, PT, R0, R7, PT ;  /* 0x000000070000720c */ /* 0x000fe40003f06070 */
[----:B------:R-:W-:-:S04]  /*0210*/  LOP3.LUT R0, R5, R4, RZ, 0x3c, !PT ;  /* 0x0000000405007212 */ /* 0x000fc800078e3cff */
[----:B------:R-:W-:Y:S01]  /*0220*/  ISETP.GE.AND P2, PT, R0, RZ, PT ;  /* 0x000000ff0000720c */ /* 0x000fe20003f46270 */
[----:B------:R-:W-:-:S06]  /*0230*/  VIADD R0, R54, 0xf ;  /* 0x0000000f36007836 */ /* 0x000fcc0000000000 */
[----:B------:R-:W-:-:S04]  /*0240*/  @P0 VIADD R3, R3, 0x1 ;  /* 0x0000000103030836 */ /* 0x000fc80000000000 */
[----:B------:R-:W-:Y:S01]  /*0250*/  IMAD.MOV.U32 R2, RZ, RZ, R3 ;  /* 0x000000ffff027224 */ /* 0x000fe200078e0003 */
[----:B------:R-:W-:-:S03]  /*0260*/  SHF.R.S32.HI R3, RZ, 0x1f, R0 ;  /* 0x0000001fff037819 */ /* 0x000fc60000011400 */
[----:B------:R-:W-:Y:S01]  /*0270*/  @!P2 IMAD.MOV R2, RZ, RZ, -R2 ;  /* 0x000000ffff02a224 */ /* 0x000fe200078e0a02 */
[----:B------:R-:W-:Y:S02]  /*0280*/  @!P1 LOP3.LUT R2, RZ, R4, RZ, 0x33, !PT ;  /* 0x00000004ff029212 */ /* 0x000fe400078e33ff */
[----:B------:R-:W-:-:S03]  /*0290*/  LEA.HI R3, R3, R0, RZ, 0x4 ;  /* 0x0000000003037211 */ /* 0x000fc600078f20ff */
[----:B------:R-:W-:Y:S02]  /*02a0*/  IMAD.SHL.U32 R6, R2, 0x8, RZ ;  /* 0x0000000802067824 */ /* 0x000fe400078e00ff */
[----:B------:R-:W-:-:S03]  /*02b0*/  IMAD.MOV R2, RZ, RZ, -R2 ;  /* 0x000000ffff027224 */ /* 0x000fc600078e0a02 */
[----:B------:R-:W-:Y:S01]  /*02c0*/  LEA.HI.SX32 R3, R3, -R6, 0x1c ;  /* 0x8000000603037211 */ /* 0x000fe200078fe2ff */
[----:B------:R-:W-:-:S03]  /*02d0*/  IMAD R8, R4, R2, R5 ;  /* 0x0000000204087224 */ /* 0x000fc600078e0205 */
[----:B------:R-:W-:-:S04]  /*02e0*/  VIMNMX R11, R3, 0x8, PT ;  /* 0x00000008030b7848 */ /* 0x000fc80003fe0100 */
[-C--:B------:R-:W-:Y:S02]  /*02f0*/  IABS R7, R11.reuse ;  /* 0x0000000b00077213 */ /* 0x080fe40000000000 */
[----:B------:R-:W-:Y:S02]  /*0300*/  IABS R4, R11 ;  /* 0x0000000b00047213 */ /* 0x000fe40000000000 */
[----:B------:R-:W1:Y:S08]  /*0310*/  I2F.RP R0, R7 ;  /* 0x0000000700007306 */ /* 0x000e700000209400 */
[----:B-1----:R-:W1:Y:S02]  /*0320*/  MUFU.RCP R0, R0 ;  /* 0x0000000000007308 */ /* 0x002e640000001000 */
[----:B-1----:R-:W-:-:S02]  /*0330*/  VIADD R3, R0, 0xffffffe ;  /* 0x0ffffffe00037836 */ /* 0x002fc40000000000 */
[----:B------:R-:W-:Y:S02]  /*0340*/  IMAD.MOV R0, RZ, RZ, -R4 ;  /* 0x000000ffff007224 */ /* 0x000fe400078e0a04 */
[----:B------:R-:W1:Y:S02]  /*0350*/  S2R R4, SR_TID.X ;  /* 0x0000000000047919 */ /* 0x000e640000002100 */
[----:B------:R-:W2:Y:S02]  /*0360*/  F2I.FTZ.U32.TRUNC.NTZ R3, R3 ;  /* 0x0000000300037305 */ /* 0x000ea4000021f000 */
[----:B--2---:R-:W-:-:S04]  /*0370*/  IMAD.MOV R9, RZ, RZ, -R3 ;  /* 0x000000ffff097224 */ /* 0x004fc800078e0a03 */
[----:B------:R-:W-:Y:S01]  /*0380*/  IMAD.MOV.U32 R2, RZ, RZ, R9 ;  /* 0x000000ffff027224 */ /* 0x000fe200078e0009 */
[----:B------:R-:W-:-:S03]  /*0390*/  IABS R9, R8 ;  /* 0x0000000800097213 */ /* 0x000fc60000000000 */
[----:B------:R-:W-:Y:S02]  /*03a0*/  IMAD R5, R2, R7, RZ ;  /* 0x0000000702057224 */ /* 0x000fe400078e02ff */
[----:B------:R-:W-:-:S04]  /*03b0*/  IMAD.MOV.U32 R2, RZ, RZ, RZ ;  /* 0x000000ffff027224 */ /* 0x000fc800078e00ff */
[----:B------:R-:W-:Y:S01]  /*03c0*/  IMAD.HI.U32 R2, R3, R5, R2 ;  /* 0x0000000503027227 */ /* 0x000fe200078e0002 */
[----:B-1----:R-:W-:Y:S02]  /*03d0*/  SHF.R.U32.HI R148, RZ, 0x4, R4 ;  /* 0x00000004ff947819 */ /* 0x002fe40000011604 */
[----:B------:R-:W-:Y:S02]  /*03e0*/  LOP3.LUT R3, R4, 0xf, RZ, 0xc0, !PT ;  /* 0x0000000f04037812 */ /* 0x000fe400078ec0ff */
[----:B------:R-:W-:Y:S01]  /*03f0*/  SGXT.U32 R148, R148, 0x2 ;  /* 0x000000029494781a */ /* 0x000fe20000000000 */
[----:B------:R-:W-:-:S03]  /*0400*/  IMAD.HI.U32 R2, R2, R9, RZ ;  /* 0x0000000902027227 */ /* 0x000fc600078e00ff */
[----:B------:R-:W-:Y:S01]  /*0410*/  LOP3.LUT R10, R148, 0x8, RZ, 0xfc, !PT ;  /* 0x00000008940a7812 */ /* 0x000fe200078efcff */
[----:B------:R-:W-:Y:S01]  /*0420*/  IMAD R0, R2, R0, R9 ;  /* 0x0000000002007224 */ /* 0x000fe200078e0209 */
[C---:B------:R-:W-:Y:S02]  /*0430*/  LOP3.LUT R12, R148.reuse, 0xc, RZ, 0xfc, !PT ;  /* 0x0000000c940c7812 */ /* 0x040fe400078efcff */
[C---:B------:R-:W-:Y:S02]  /*0440*/  LOP3.LUT R158, R148.reuse, 0x10, RZ, 0xfc, !PT ;  /* 0x00000010949e7812 */ /* 0x040fe400078efcff */
[----:B------:R-:W-:Y:S02]  /*0450*/  ISETP.GT.U32.AND P1, PT, R7, R0, PT ;  /* 0x000000000700720c */ /* 0x000fe40003f24070 */
[C---:B------:R-:W-:Y:S02]  /*0460*/  LOP3.LUT R154, R148.reuse, 0x14, RZ, 0xfc, !PT ;  /* 0x00000014949a7812 */ /* 0x040fe400078efcff */
[----:B------:R-:W-:-:S02]  /*0470*/  LOP3.LUT R152, R148, 0x18, RZ, 0xfc, !PT ;  /* 0x0000001894987812 */ /* 0x000fc400078efcff */
[----:B------:R-:W-:-:S07]  /*0480*/  LOP3.LUT R150, R148, 0x1c, RZ, 0xfc, !PT ;  /* 0x0000001c94967812 */ /* 0x000fce00078efcff */
[----:B------:R-:W-:Y:S02]  /*0490*/  @!P1 IMAD.IADD R0, R0, 0x1, -R7 ;  /* 0x0000000100009824 */ /* 0x000fe400078e0a07 */
[----:B------:R-:W-:Y:S01]  /*04a0*/  @!P1 VIADD R2, R2, 0x1 ;  /* 0x0000000102029836 */ /* 0x000fe20000000000 */
[----:B------:R-:W-:Y:S02]  /*04b0*/  ISETP.NE.AND P1, PT, R11, RZ, PT ;  /* 0x000000ff0b00720c */ /* 0x000fe40003f25270 */
[----:B------:R-:W-:Y:S02]  /*04c0*/  ISETP.GE.U32.AND P0, PT, R0, R7, PT ;  /* 0x000000070000720c */ /* 0x000fe40003f06070 */
[----:B------:R-:W-:-:S04]  /*04d0*/  LOP3.LUT R0, R8, R11, RZ, 0x3c, !PT ;  /* 0x0000000b08007212 */ /* 0x000fc800078e3cff */
[----:B------:R-:W-:-:S07]  /*04e0*/  ISETP.GE.AND P2, PT, R0, RZ, PT ;  /* 0x000000ff0000720c */ /* 0x000fce0003f46270 */
[----:B------:R-:W-:Y:S01]  /*04f0*/  @P0 VIADD R2, R2, 0x1 ;  /* 0x0000000102020836 */ /* 0x000fe20000000000 */
[----:B------:R-:W-:-:S05]  /*0500*/  PLOP3.LUT P0, PT, PT, PT, UP0, 0x80, 0x0 ;  /* 0x000000000000781c */ /* 0x000fca0003f0f008 */
[----:B------:R-:W-:Y:S01]  /*0510*/  @!P2 IMAD.MOV R2, RZ, RZ, -R2 ;  /* 0x000000ffff02a224 */ /* 0x000fe200078e0a02 */
[----:B------:R-:W-:-:S05]  /*0520*/  @!P1 LOP3.LUT R2, RZ, R11, RZ, 0x33, !PT ;  /* 0x0000000bff029212 */ /* 0x000fca00078e33ff */
[----:B------:R-:W-:Y:S02]  /*0530*/  IMAD.MOV R0, RZ, RZ, -R2 ;  /* 0x000000ffff007224 */ /* 0x000fe400078e0a02 */
[----:B------:R-:W-:Y:S02]  /*0540*/  IMAD.SHL.U32 R2, R2, 0x80, RZ ;  /* 0x0000008002027824 */ /* 0x000fe400078e00ff */
[----:B------:R-:W-:Y:S01]  /*0550*/  IMAD R0, R11, R0, R8 ;  /* 0x000000000b007224 */ /* 0x000fe200078e0208 */
[----:B------:R-:W-:-:S03]  /*0560*/  LOP3.LUT R8, R148, 0x4, RZ, 0xfc, !PT ;  /* 0x0000000494087812 */ /* 0x000fc600078efcff */
[----:B------:R-:W-:-:S04]  /*0570*/  IMAD.IADD R0, R6, 0x1, R0 ;  /* 0x0000000106007824 */ /* 0x000fc800078e0200 */
[----:B------:R-:W-:Y:S01]  /*0580*/  IMAD R0, R0, 0x10, R3 ;  /* 0x0000001000007824 */ /* 0x000fe200078e0203 */
[----:B------:R-:W-:Y:S01]  /*0590*/  LOP3.LUT R3, R4, 0x20, RZ, 0xc0, !PT ;  /* 0x0000002004037812 */ /* 0x000fe200078ec0ff */
[----:B0-----:R-:W-:Y:S06]  /*05a0*/  @P0 BRA `(.L_x_0) ;  /* 0x0000000000540947 */ /* 0x001fec0003800000 */
[C---:B------:R-:W-:Y:S01]  /*05b0*/  IMAD.SHL.U32 R7, R4.reuse, 0x40, RZ ;  /* 0x0000004004077824 */ /* 0x040fe200078e00ff */
[----:B------:R-:W-:Y:S01]  /*05c0*/  LOP3.LUT R4, R4, 0x4, RZ, 0xc0, !PT ;  /* 0x0000000404047812 */ /* 0x000fe200078ec0ff */
[----:B------:R-:W-:Y:S01]  /*05d0*/  IMAD.SHL.U32 R3, R3, 0x8, RZ ;  /* 0x0000000803037824 */ /* 0x000fe200078e00ff */
[----:B------:R-:W-:Y:S02]  /*05e0*/  CS2R R96, SRZ ;  /* 0x0000000000607805 */ /* 0x000fe4000001ff00 */
[----:B------:R-:W-:Y:S02]  /*05f0*/  CS2R R98, SRZ ;  /* 0x0000000000627805 */ /* 0x000fe4000001ff00 */
[----:B------:R-:W-:Y:S02]  /*0600*/  CS2R R92, SRZ ;  /* 0x00000000005c7805 */ /* 0x000fe4000001ff00 */
[----:B------:R-:W-:Y:S02]  /*0610*/  CS2R R94, SRZ ;  /* 0x00000000005e7805 */ /* 0x000fe4000001ff00 */
[----:B------:R-:W-:-:S02]  /*0620*/  CS2R R88, SRZ ;  /* 0x0000000000587805 */ /* 0x000fc4000001ff00 */
[----:B------:R-:W-:Y:S02]  /*0630*/  CS2R R90, SRZ ;  /* 0x00000000005a7805 */ /* 0x000fe4000001ff00 */
        /* <DEDUP_REMOVED lines=10> */
[----:B------:R-:W-:Y:S01]  /*06e0*/  LOP3.LUT R7, R7, 0x40, RZ, 0xc0, !PT ;  /* 0x0000004007077812 */ /* 0x000fe200078ec0ff */
[----:B------:R-:W-:Y:S06]  /*06f0*/  BRA `(.L_x_1) ;  /* 0x0000007000707947 */ /* 0x000fec0003800000 */
.L_x_0:
[----:B------:R-:W-:Y:S01]  /*0700*/  IABS R5, R55 ;  /* 0x0000003700057213 */ /* 0x000fe20000000000 */
[----:B------:R-:W-:Y:S01]  /*0710*/  ULDC UR5, c[0x0][0x240] ;  /* 0x0000900000057ab9 */ /* 0x000fe20000000800 */
[----:B------:R-:W-:Y:S01]  /*0720*/  LEA.HI R6, R3, R2, RZ, 0x1b ;  /* 0x0000000203067211 */ /* 0x000fe200078fd8ff */
[----:B------:R-:W-:Y:S01]  /*0730*/  ULDC.64 UR8, c[0x0][0x218] ;  /* 0x0000860000087ab9 */ /* 0x000fe20000000a00 */
[----:B------:R-:W0:Y:S01]  /*0740*/  I2F.RP R9, R5 ;  /* 0x0000000500097306 */ /* 0x000e220000209400 */
[----:B------:R-:W-:Y:S01]  /*0750*/  IABS R98, R54 ;  /* 0x0000003600627213 */ /* 0x000fe20000000000 */
[----:B------:R-:W-:Y:S01]  /*0760*/  ULDC UR61, c[0x0][0x234] ;  /* 0x00008d00003d7ab9 */ /* 0x000fe20000000800 */
[C---:B------:R-:W-:Y:S01]  /*0770*/  VIADD R7, R6.reuse, 0x7e ;  /* 0x0000007e06077836 */ /* 0x040fe20000000000 */
[----:B------:R-:W-:Y:S01]  /*0780*/  IABS R96, R6 ;  /* 0x0000000600607213 */ /* 0x000fe20000000000 */
[----:B------:R-:W-:Y:S01]  /*0790*/  VIADD R11, R6, 0x7c ;  /* 0x0000007c060b7836 */ /* 0x000fe20000000000 */
[----:B------:R-:W-:Y:S01]  /*07a0*/  LOP3.LUT R147, R4, 0x1f, RZ, 0xc0, !PT ;  /* 0x0000001f04937812 */ /* 0x000fe200078ec0ff */
[C---:B------:R-:W-:Y:S01]  /*07b0*/  VIADD R19, R6.reuse, 0x78 ;  /* 0x0000007806137836 */ /* 0x040fe20000000000 */
[----:B------:R-:W-:Y:S01]  /*07c0*/  IABS R18, R7 ;  /* 0x0000000700127213 */ /* 0x000fe20000000000 */
[C---:B------:R-:W-:Y:S01]  /*07d0*/  VIADD R21, R6.reuse, 0x76 ;  /* 0x0000007606157836 */ /* 0x040fe20000000000 */
[----:B------:R-:W-:Y:S01]  /*07e0*/  IABS R20, R11 ;  /* 0x0000000b00147213 */ /* 0x000fe20000000000 */
[C---:B------:R-:W-:Y:S01]  /*07f0*/  VIADD R23, R6.reuse, 0x72 ;  /* 0x0000007206177836 */ /* 0x040fe20000000000 */
[----:B------:R-:W-:Y:S01]  /*0800*/  ISETP.GE.AND P2, PT, R7, RZ, PT ;  /* 0x000000ff0700720c */ /* 0x000fe20003f46270 */
[C---:B------:R-:W-:Y:S01]  /*0810*/  VIADD R7, R6.reuse, 0x74 ;  /* 0x0000007406077836 */ /* 0x040fe20000000000 */
[----:B------:R-:W-:Y:S01]  /*0820*/  ULDC.64 UR10, c[0x0][0x210] ;  /* 0x00008400000a7ab9 */ /* 0x000fe20000000a00 */
[----:B0-----:R-:W0:Y:S01]  /*0830*/  MUFU.RCP R9, R9 ;  /* 0x0000000900097308 */ /* 0x001e220000001000 */
[----:B------:R-:W-:Y:S01]  /*0840*/  IABS R24, R23 ;  /* 0x0000001700187213 */ /* 0x000fe20000000000 */
[----:B------:R-:W-:-:S02]  /*0850*/  VIADD R27, R6, 0x66 ;  /* 0x00000066061b7836 */ /* 0x000fc40000000000 */
[C---:B------:R-:W-:Y:S02]  /*0860*/  VIADD R25, R6.reuse, 0x68 ;  /* 0x0000006806197836 */ /* 0x040fe40000000000 */
[C---:B------:R-:W-:Y:S01]  /*0870*/  VIADD R29, R6.reuse, 0x64 ;  /* 0x00000064061d7836 */ /* 0x040fe20000000000 */
[----:B------:R-:W-:Y:S01]  /*0880*/  IABS R28, R27 ;  /* 0x0000001b001c7213 */ /* 0x000fe20000000000 */
[C---:B------:R-:W-:Y:S02]  /*0890*/  VIADD R31, R6.reuse, 0x62 ;  /* 0x00000062061f7836 */ /* 0x040fe40000000000 */
[C---:B------:R-:W-:Y:S01]  /*08a0*/  VIADD R33, R6.reuse, 0x5a ;  /* 0x0000005a06217836 */ /* 0x040fe20000000000 */
[----:B------:R-:W-:Y:S01]  /*08b0*/  IABS R30, R29 ;  /* 0x0000001d001e7213 */ /* 0x000fe20000000000 */
[C---:B------:R-:W-:Y:S02]  /*08c0*/  VIADD R37, R6.reuse, 0x56 ;  /* 0x0000005606257836 */ /* 0x040fe40000000000 */
[C---:B------:R-:W-:Y:S01]  /*08d0*/  VIADD R35, R6.reuse, 0x58 ;  /* 0x0000005806237836 */ /* 0x040fe20000000000 */
[----:B------:R-:W-:Y:S01]  /*08e0*/  IABS R34, R33 ;  /* 0x0000002100227213 */ /* 0x000fe20000000000 */
[----:B------:R-:W-:-:S02]  /*08f0*/  VIADD R40, R6, 0x52 ;  /* 0x0000005206287836 */ /* 0x000fc40000000000 */
[----:B0-----:R-:W-:Y:S02]  /*0900*/  VIADD R14, R9, 0xffffffe ;  /* 0x0ffffffe090e7836 */ /* 0x001fe40000000000 */
[C---:B------:R-:W-:Y:S01]  /*0910*/  VIADD R39, R6.reuse, 0x54 ;  /* 0x0000005406277836 */ /* 0x040fe20000000000 */
[----:B------:R-:W-:Y:S01]  /*0920*/  IABS R38, R40 ;  /* 0x0000002800267213 */ /* 0x000fe20000000000 */
[----:B------:R0:W1:Y:S01]  /*0930*/  F2I.FTZ.U32.TRUNC.NTZ R15, R14 ;  /* 0x0000000e000f7305 */ /* 0x000062000021f000 */
[C---:B------:R-:W-:Y:S02]  /*0940*/  VIADD R41, R6.reuse, 0x50 ;  /* 0x0000005006297836 */ /* 0x040fe40000000000 */
[----:B------:R-:W-:Y:S01]  /*0950*/  IABS R36, R39 ;  /* 0x0000002700247213 */ /* 0x000fe20000000000 */
[C---:B------:R-:W-:Y:S02]  /*0960*/  VIADD R45, R6.reuse, 0x42 ;  /* 0x00000042062d7836 */ /* 0x040fe40000000000 */
[----:B------:R-:W-:-:S02]  /*0970*/  VIADD R43, R6, 0x44 ;  /* 0x00000044062b7836 */ /* 0x000fc40000000000 */
[C---:B------:R-:W-:Y:S02]  /*0980*/  VIADD R47, R6.reuse, 0x40 ;  /* 0x00000040062f7836 */ /* 0x040fe40000000000 */
[----:B0-----:R-:W-:Y:S01]  /*0990*/  IMAD.MOV.U32 R14, RZ, RZ, RZ ;  /* 0x000000ffff0e7224 */ /* 0x001fe200078e00ff */
[----:B------:R-:W-:Y:S01]  /*09a0*/  IABS R44, R43 ;  /* 0x0000002b002c7213 */ /* 0x000fe20000000000 */
[C---:B------:R-:W-:Y:S02]  /*09b0*/  VIADD R49, R6.reuse, 0x3e ;  /* 0x0000003e06317836 */ /* 0x040fe40000000000 */
[C---:B------:R-:W-:Y:S02]  /*09c0*/  VIADD R50, R6.reuse, 0x3c ;  /* 0x0000003c06327836 */ /* 0x040fe40000000000 */
[----:B-1----:R-:W-:Y:S01]  /*09d0*/  IMAD.MOV R16, RZ, RZ, -R15 ;  /* 0x000000ffff107224 */ /* 0x002fe200078e0a0f */
[----:B------:R-:W-:Y:S01]  /*09e0*/  IABS R46, R49 ;  /* 0x00000031002e7213 */ /* 0x000fe20000000000 */
[----:B------:R-:W-:Y:S01]  /*09f0*/  VIADD R51, R6, 0x36 ;  /* 0x0000003606337836 */ /* 0x000fe20000000000 */
[----:B------:R-:W-:Y:S01]  /*0a00*/  IABS R48, R50 ;  /* 0x0000003200307213 */ /* 0x000fe20000000000 */
[----:B------:R-:W-:-:S02]  /*0a10*/  IMAD R13, R16, R5, RZ ;  /* 0x00000005100d7224 */ /* 0x000fc400078e02ff */
[----:B------:R-:W-:Y:S01]  /*0a20*/  VIADD R16, R6, 0x7a ;  /* 0x0000007a06107836 */ /* 0x000fe20000000000 */
[----:B------:R-:W-:Y:S01]  /*0a30*/  IABS R52, R51 ;  /* 0x0000003300347213 */ /* 0x000fe20000000000 */
[----:B------:R-:W-:-:S03]  /*0a40*/  IMAD.HI.U32 R15, R15, R13, R14 ;  /* 0x0000000d0f0f7227 */ /* 0x000fc600078e000e */
[----:B------:R-:W-:Y:S01]  /*0a50*/  IABS R22, R16 ;  /* 0x0000001000167213 */ /* 0x000fe20000000000 */
[----:B------:R-:W-:Y:S01]  /*0a60*/  VIADD R53, R6, 0x34 ;  /* 0x0000003406357836 */ /* 0x000fe20000000000 */
[----:B------:R-:W-:Y:S01]  /*0a70*/  ISETP.GE.AND P4, PT, R16, RZ, PT ;  /* 0x000000ff1000720c */ /* 0x000fe20003f86270 */
[----:B------:R-:W-:-:S03]  /*0a80*/  IMAD.HI.U32 R9, R15, R18, RZ ;  /* 0x000000120f097227 */ /* 0x000fc600078e00ff */
[----:B------:R-:W-:Y:S01]  /*0a90*/  IABS R56, R53 ;  /* 0x0000003500387213 */ /* 0x000fe20000000000 */
[----:B------:R-:W-:-:S04]  /*0aa0*/  IMAD.HI.U32 R14, R15, R22, RZ ;  /* 0x000000160f0e7227 */ /* 0x000fc800078e00ff */
[----:B------:R-:W-:Y:S02]  /*0ab0*/  IMAD.MOV R9, RZ, RZ, -R9 ;  /* 0x000000ffff097224 */ /* 0x000fe400078e0a09 */
[----:B------:R-:W-:Y:S02]  /*0ac0*/  IMAD.MOV R17, RZ, RZ, -R14 ;  /* 0x000000ffff117224 */ /* 0x000fe400078e0a0e */
[----:B------:R-:W-:Y:S02]  /*0ad0*/  IMAD R14, R5, R9, R18 ;  /* 0x00000009050e7224 */ /* 0x000fe400078e0212 */
[----:B------:R-:W-:-:S03]  /*0ae0*/  IMAD.HI.U32 R13, R15, R20, RZ ;  /* 0x000000140f0d7227 */ /* 0x000fc600078e00ff */
[C---:B------:R-:W-:Y:S01]  /*0af0*/  ISETP.GT.U32.AND P0, PT, R5.reuse, R14, PT ;  /* 0x0000000e0500720c */ /* 0x040fe20003f04070 */
[----:B------:R-:W-:Y:S01]  /*0b00*/  IMAD R18, R5, R17, R22 ;  /* 0x0000001105127224 */ /* 0x000fe200078e0216 */
[----:B------:R-:W-:Y:S01]  /*0b10*/  IABS R22, R21 ;  /* 0x0000001500167213 */ /* 0x000fe20000000000 */
[----:B------:R-:W-:Y:S02]  /*0b20*/  IMAD.MOV R13, RZ, RZ, -R13 ;  /* 0x000000ffff0d7224 */ /* 0x000fe400078e0a0d */
[----:B------:R-:W-:Y:S01]  /*0b30*/  IMAD.HI.U32 R16, R15, R24, RZ ;  /* 0x000000180f107227 */ /* 0x000fe200078e00ff */
[----:B------:R-:W-:-:S03]  /*0b40*/  ISETP.GT.U32.AND P3, PT, R5, R18, PT ;  /* 0x000000120500720c */ /* 0x000fc60003f64070 */
[----:B------:R-:W-:Y:S01]  /*0b50*/  IMAD R9, R5, R13, R20 ;  /* 0x0000000d05097224 */ /* 0x000fe200078e0214 */
[----:B------:R-:W-:Y:S01]  /*0b60*/  IABS R20, R19 ;  /* 0x0000001300147213 */ /* 0x000fe20000000000 */
[----:B------:R-:W-:-:S03]  /*0b70*/  IMAD.HI.U32 R17, R15, R22, RZ ;  /* 0x000000160f117227 */ /* 0x000fc600078e00ff */
[----:B------:R-:W-:Y:S01]  /*0b80*/  ISETP.GT.U32.AND P1, PT, R5, R9, PT ;  /* 0x000000090500720c */ /* 0x000fe20003f24070 */
[----:B------:R-:W-:-:S04]  /*0b90*/  IMAD.HI.U32 R13, R15, R20, RZ ;  /* 0x000000140f0d7227 */ /* 0x000fc800078e00ff */
[----:B------:R-:W-:Y:S02]  /*0ba0*/  @!P0 IMAD.IADD R14, R14, 0x1, -R5 ;  /* 0x000000010e0e8824 */ /* 0x000fe400078e0a05 */
[----:B------:R-:W-:Y:S02]  /*0bb0*/  IMAD.MOV R13, RZ, RZ, -R13 ;  /* 0x000000ffff0d7224 */ /* 0x000fe400078e0a0d */
[----:B------:R-:W-:Y:S01]  /*0bc0*/  @!P3 IMAD.IADD R18, R18, 0x1, -R5 ;  /* 0x000000011212b824 */ /* 0x000fe200078e0a05 */
[C---:B------:R-:W-:Y:S01]  /*0bd0*/  ISETP.GT.U32.AND P5, PT, R5.reuse, R14, PT ;  /* 0x0000000e0500720c */ /* 0x040fe20003fa4070 */
[C---:B------:R-:W-:Y:S02]  /*0be0*/  IMAD R13, R5.reuse, R13, R20 ;  /* 0x0000000d050d7224 */ /* 0x040fe400078e0214 */
[----:B------:R-:W-:Y:S01]  /*0bf0*/  IMAD.MOV R17, RZ, RZ, -R17 ;  /* 0x000000ffff117224 */ /* 0x000fe200078e0a11 */
[----:B------:R-:W-:Y:S01]  /*0c00*/  ISETP.GT.U32.AND P6, PT, R5, R18, PT ;  /* 0x000000120500720c */ /* 0x000fe20003fc4070 */
[--C-:B------:R-:W-:Y:S01]  /*0c10*/  @!P1 IMAD.IADD R9, R9, 0x1, -R5.reuse ;  /* 0x0000000109099824 */ /* 0x100fe200078e0a05 */
[C---:B------:R-:W-:Y:S01]  /*0c20*/  ISETP.GT.U32.AND P3, PT, R5.reuse, R13, PT ;  /* 0x0000000d0500720c */ /* 0x040fe20003f64070 */
[----:B------:R-:W-:Y:S01]  /*0c30*/  IMAD R20, R5, R17, R22 ;  /* 0x0000001105147224 */ /* 0x000fe200078e0216 */
[----:B------:R-:W-:Y:S01]  /*0c40*/  IABS R22, R7 ;  /* 0x0000000700167213 */ /* 0x000fe20000000000 */
[----:B------:R-:W-:Y:S01]  /*0c50*/  IMAD.MOV R17, RZ, RZ, -R16 ;  /* 0x000000ffff117224 */ /* 0x000fe200078e0a10 */
[----:B------:R-:W-:Y:S01]  /*0c60*/  ISETP.GE.AND P1, PT, R11, RZ, PT ;  /* 0x000000ff0b00720c */ /* 0x000fe20003f26270 */
[----:B------:R-:W-:Y:S01]  /*0c70*/  VIADD R59, R6, 0x30 ;  /* 0x00000030063b7836 */ /* 0x000fe20000000000 */
[C---:B------:R-:W-:Y:S01]  /*0c80*/  ISETP.GT.U32.AND P0, PT, R5.reuse, R9, PT ;  /* 0x000000090500720c */ /* 0x040fe20003f04070 */
[----:B------:R-:W-:Y:S01]  /*0c90*/  @!P5 IMAD.IADD R14, R14, 0x1, -R5 ;  /* 0x000000010e0ed824 */ /* 0x000fe200078e0a05 */
[----:B------:R-:W-:Y:S01]  /*0ca0*/  ISETP.GT.U32.AND P5, PT, R5, R20, PT ;  /* 0x000000140500720c */ /* 0x000fe20003fa4070 */
[----:B------:R-:W-:-:S04]  /*0cb0*/  IMAD.HI.U32 R11, R15, R22, RZ ;  /* 0x000000160f0b7227 */ /* 0x000fc800078e00ff */
[----:B------:R-:W-:Y:S02]  /*0cc0*/  IMAD.MOV R11, RZ, RZ, -R11 ;  /* 0x000000ffff0b7224 */ /* 0x000fe400078e0a0b */
[--C-:B------:R-:W-:Y:S01]  /*0cd0*/  @!P6 IMAD.IADD R18, R18, 0x1, -R5.reuse ;  /* 0x000000011212e824 */ /* 0x100fe200078e0a05 */
[----:B------:R-:W-:Y:S01]  /*0ce0*/  ISETP.GE.AND P6, PT, R21, RZ, PT ;  /* 0x000000ff1500720c */ /* 0x000fe20003fc6270 */
[----:B------:R-:W-:Y:S01]  /*0cf0*/  @!P3 IMAD.IADD R13, R13, 0x1, -R5 ;  /* 0x000000010d0db824 */ /* 0x000fe200078e0a05 */
[----:B------:R-:W-:Y:S01]  /*0d00*/  ISETP.GE.AND P3, PT, R7, RZ, PT ;  /* 0x000000ff0700720c */ /* 0x000fe20003f66270 */
[----:B------:R-:W-:Y:S02]  /*0d10*/  IMAD R16, R5, R11, R22 ;  /* 0x0000000b05107224 */ /* 0x000fe400078e0216 */
[----:B------:R-:W-:Y:S02]  /*0d20*/  IMAD.MOV.U32 R7, RZ, RZ, R14 ;  /* 0x000000ffff077224 */ /* 0x000fe400078e000e */
[----:B------:R-:W-:-:S02]  /*0d30*/  IMAD.MOV.U32 R11, RZ, RZ, R18 ;  /* 0x000000ffff0b7224 */ /* 0x000fc400078e0012 */
[----:B------:R-:W-:Y:S02]  /*0d40*/  @!P5 IMAD.IADD R20, R20, 0x1, -R5 ;  /* 0x000000011414d824 */ /* 0x000fe400078e0a05 */
[----:B------:R-:W-:Y:S01]  /*0d50*/  @!P2 IMAD.MOV R7, RZ, RZ, -R7 ;  /* 0x000000ffff07a224 */ /* 0x000fe200078e0a07 */
[C---:B------:R-:W-:Y:S01]  /*0d60*/  ISETP.GT.U32.AND P2, PT, R5.reuse, R13, PT ;  /* 0x0000000d0500720c */ /* 0x040fe20003f44070 */
[----:B------:R-:W-:Y:S01]  /*0d70*/  @!P4 IMAD.MOV R11, RZ, RZ, -R11 ;  /* 0x000000ffff0bc224 */ /* 0x000fe200078e0a0b */
[----:B------:R-:W-:Y:S01]  /*0d80*/  ISETP.GT.U32.AND P4, PT, R5, R16, PT ;  /* 0x000000100500720c */ /* 0x000fe20003f84070 */
[----:B------:R-:W-:Y:S01]  /*0d90*/  @!P0 IMAD.IADD R9, R9, 0x1, -R5 ;  /* 0x0000000109098824 */ /* 0x000fe200078e0a05 */
[----:B------:R-:W-:Y:S01]  /*0da0*/  ISETP.GE.AND P0, PT, R19, RZ, PT ;  /* 0x000000ff1300720c */ /* 0x000fe20003f06270 */
[----:B------:R-:W-:Y:S01]  /*0db0*/  VIADD R14, R6, 0x70 ;  /* 0x00000070060e7836 */ /* 0x000fe20000000000 */
[C---:B------:R-:W-:Y:S01]  /*0dc0*/  ISETP.GT.U32.AND P5, PT, R5.reuse, R20, PT ;  /* 0x000000140500720c */ /* 0x040fe20003fa4070 */
[----:B------:R-:W-:-:S02]  /*0dd0*/  IMAD R17, R5, R17, R24 ;  /* 0x0000001105117224 */ /* 0x000fc400078e0218 */
[----:B------:R-:W-:Y:S01]  /*0de0*/  VIADD R18, R6, 0x6e ;  /* 0x0000006e06127836 */ /* 0x000fe20000000000 */
[----:B------:R-:W-:Y:S01]  /*0df0*/  IABS R22, R14 ;  /* 0x0000000e00167213 */ /* 0x000fe20000000000 */
[----:B------:R-:W-:Y:S01]  /*0e00*/  @!P1 IMAD.MOV R9, RZ, RZ, -R9 ;  /* 0x000000ffff099224 */ /* 0x000fe200078e0a09 */
[----:B------:R-:W-:Y:S01]  /*0e10*/  ISETP.GE.AND P1, PT, R23, RZ, PT ;  /* 0x000000ff1700720c */ /* 0x000fe20003f26270 */
[--C-:B------:R-:W-:Y:S01]  /*0e20*/  @!P2 IMAD.IADD R13, R13, 0x1, -R5.reuse ;  /* 0x000000010d0da824 */ /* 0x100fe200078e0a05 */
[----:B------:R-:W-:Y:S01]  /*0e30*/  IABS R24, R18 ;  /* 0x0000001200187213 */ /* 0x000fe20000000000 */
[----:B------:R-:W-:Y:S01]  /*0e40*/  @!P4 IMAD.IADD R16, R16, 0x1, -R5 ;  /* 0x000000011010c824 */ /* 0x000fe200078e0a05 */
[----:B------:R-:W-:Y:S01]  /*0e50*/  ISETP.GE.AND P2, PT, R14, RZ, PT ;  /* 0x000000ff0e00720c */ /* 0x000fe20003f46270 */
[----:B------:R-:W-:Y:S01]  /*0e60*/  @!P0 IMAD.MOV R13, RZ, RZ, -R13 ;  /* 0x000000ffff0d8224 */ /* 0x000fe200078e0a0d */
[----:B------:R-:W-:Y:S01]  /*0e70*/  ISETP.GE.AND P0, PT, R18, RZ, PT ;  /* 0x000000ff1200720c */ /* 0x000fe20003f06270 */
[----:B------:R-:W-:Y:S01]  /*0e80*/  @!P5 IMAD.IADD R20, R20, 0x1, -R5 ;  /* 0x000000011414d824 */ /* 0x000fe200078e0a05 */
[----:B------:R-:W-:Y:S01]  /*0e90*/  ISETP.GT.U32.AND P5, PT, R5, R17, PT ;  /* 0x000000110500720c */ /* 0x000fe20003fa4070 */
[----:B------:R-:W-:Y:S01]  /*0ea0*/  IMAD.HI.U32 R18, R15, R22, RZ ;  /* 0x000000160f127227 */ /* 0x000fe200078e00ff */
[----:B------:R-:W-:-:S03]  /*0eb0*/  ISETP.GT.U32.AND P4, PT, R5, R16, PT ;  /* 0x000000100500720c */ /* 0x000fc60003f84070 */
[----:B------:R-:W-:Y:S02]  /*0ec0*/  VIADD R23, R6, 0x6c ;  /* 0x0000006c06177836 */ /* 0x000fe40000000000 */
[----:B------:R-:W-:Y:S02]  /*0ed0*/  IMAD.MOV R18, RZ, RZ, -R18 ;  /* 0x000000ffff127224 */ /* 0x000fe400078e0a12 */
[----:B------:R-:W-:Y:S01]  /*0ee0*/  IMAD.HI.U32 R19, R15, R24, RZ ;  /* 0x000000180f137227 */ /* 0x000fe200078e00ff */
[----:B------:R-:W-:-:S03]  /*0ef0*/  IABS R26, R23 ;  /* 0x00000017001a7213 */ /* 0x000fc60000000000 */
[----:B------:R-:W-:Y:S02]  /*0f00*/  IMAD R18, R5, R18, R22 ;  /* 0x0000001205127224 */ /* 0x000fe400078e0216 */
[--C-:B------:R-:W-:Y:S02]  /*0f10*/  @!P5 IMAD.IADD R17, R17, 0x1, -R5.reuse ;  /* 0x000000011111d824 */ /* 0x100fe400078e0a05 */
[----:B------:R-:W-:Y:S01]  /*0f20*/  @!P4 IMAD.IADD R16, R16, 0x1, -R5 ;  /* 0x000000011010c824 */ /* 0x000fe200078e0a05 */
[----:B------:R-:W-:Y:S01]  /*0f30*/  ISETP.GT.U32.AND P4, PT, R5, R18, PT ;  /* 0x000000120500720c */ /* 0x000fe20003f84070 */
[----:B------:R-:W-:Y:S01]  /*0f40*/  IMAD.HI.U32 R21, R15, R26, RZ ;  /* 0x0000001a0f157227 */ /* 0x000fe200078e00ff */
[----:B------:R-:W-:-:S03]  /*0f50*/  ISETP.GT.U32.AND P5, PT, R5, R17, PT ;  /* 0x000000110500720c */ /* 0x000fc60003fa4070 */
[----:B------:R-:W-:Y:S02]  /*0f60*/  IMAD.MOV R21, RZ, RZ, -R21 ;  /* 0x000000ffff157224 */ /* 0x000fe400078e0a15 */
[----:B------:R-:W-:Y:S02]  /*0f70*/  IMAD.MOV.U32 R14, RZ, RZ, R20 ;  /* 0x000000ffff0e7224 */ /* 0x000fe400078e0014 */
[----:B------:R-:W-:Y:S02]  /*0f80*/  IMAD.MOV R19, RZ, RZ, -R19 ;  /* 0x000000ffff137224 */ /* 0x000fe400078e0a13 */
[----:B------:R-:W-:Y:S01]  /*0f90*/  IMAD R20, R5, R21, R26 ;  /* 0x0000001505147224 */ /* 0x000fe200078e021a */
[----:B------:R-:W-:Y:S01]  /*0fa0*/  IABS R26, R25 ;  /* 0x00000019001a7213 */ /* 0x000fe20000000000 */
[----:B------:R-:W-:Y:S01]  /*0fb0*/  @!P6 IMAD.MOV R14, RZ, RZ, -R14 ;  /* 0x000000ffff0ee224 */ /* 0x000fe200078e0a0e */
[----:B------:R-:W-:Y:S01]  /*0fc0*/  ISETP.GE.AND P6, PT, R23, RZ, PT ;  /* 0x000000ff1700720c */ /* 0x000fe20003fc6270 */
[----:B------:R-:W-:-:S02]  /*0fd0*/  IMAD R19, R5, R19, R24 ;  /* 0x0000001305137224 */ /* 0x000fc400078e0218 */
[----:B------:R-:W-:Y:S02]  /*0fe0*/  VIADD R23, R6, 0x6a ;  /* 0x0000006a06177836 */ /* 0x000fe40000000000 */
[--C-:B------:R-:W-:Y:S01]  /*0ff0*/  @!P4 IMAD.IADD R18, R18, 0x1, -R5.reuse ;  /* 0x000000011212c824 */ /* 0x100fe200078e0a05 */
[----:B------:R-:W-:Y:S01]  /*1000*/  ISETP.GT.U32.AND P4, PT, R5, R20, PT ;  /* 0x000000140500720c */ /* 0x000fe20003f84070 */
[----:B------:R-:W-:Y:S01]  /*1010*/  @!P5 IMAD.IADD R17, R17, 0x1, -R5 ;  /* 0x000000011111d824 */ /* 0x000fe200078e0a05 */
[----:B------:R-:W-:Y:S01]  /*1020*/  IABS R22, R23 ;  /* 0x0000001700167213 */ /* 0x000fe20000000000 */
[----:B------:R-:W-:Y:S01]  /*1030*/  @!P3 IMAD.MOV R16, RZ, RZ, -R16 ;  /* 0x000000ffff10b224 */ /* 0x000fe200078e0a10 */
[C---:B------:R-:W-:Y:S01]  /*1040*/  ISETP.GT.U32.AND P5, PT, R5.reuse, R19, PT ;  /* 0x000000130500720c */ /* 0x040fe20003fa4070 */
[----:B------:R-:W-:Y:S01]  /*1050*/  @!P1 IMAD.MOV R17, RZ, RZ, -R17 ;  /* 0x000000ffff119224 */ /* 0x000fe200078e0a11 */
[----:B------:R-:W-:Y:S01]  /*1060*/  ISETP.GT.U32.AND P3, PT, R5, R18, PT ;  /* 0x000000120500720c */ /* 0x000fe20003f64070 */
[----:B------:R-:W-:Y:S01]  /*1070*/  IMAD.HI.U32 R21, R15, R22, RZ ;  /* 0x000000160f157227 */ /* 0x000fe200078e00ff */
[----:B------:R-:W-:-:S03]  /*1080*/  ISETP.GE.AND P1, PT, R23, RZ, PT ;  /* 0x000000ff1700720c */ /* 0x000fc60003f26270 */
[----:B------:R-:W-:Y:S02]  /*1090*/  IMAD.MOV R21, RZ, RZ, -R21 ;  /* 0x000000ffff157224 */ /* 0x000fe400078e0a15 */
[--C-:B------:R-:W-:Y:S02]  /*10a0*/  @!P4 IMAD.IADD R20, R20, 0x1, -R5.reuse ;  /* 0x000000011414c824 */ /* 0x100fe400078e0a05 */
[----:B------:R-:W-:Y:S02]  /*10b0*/  IMAD R21, R5, R21, R22 ;  /* 0x0000001505157224 */ /* 0x000fe400078e0216 */
[----:B------:R-:W-:Y:S01]  /*10c0*/  @!P5 IMAD.IADD R19, R19, 0x1, -R5 ;  /* 0x000000011313d824 */ /* 0x000fe200078e0a05 */
[----:B------:R-:W-:Y:S01]  /*10d0*/  ISETP.GT.U32.AND P4, PT, R5, R20, PT ;  /* 0x000000140500720c */ /* 0x000fe20003f84070 */
[----:B------:R-:W-:-:S03]  /*10e0*/  IMAD.HI.U32 R23, R15, R28, RZ ;  /* 0x0000001c0f177227 */ /* 0x000fc600078e00ff */
[C---:B------:R-:W-:Y:S01]  /*10f0*/  ISETP.GT.U32.AND P5, PT, R5.reuse, R19, PT ;  /* 0x000000130500720c */ /* 0x040fe20003fa4070 */
[----:B------:R-:W-:Y:S01]  /*1100*/  @!P3 IMAD.IADD R18, R18, 0x1, -R5 ;  /* 0x000000011212b824 */ /* 0x000fe200078e0a05 */
[----:B------:R-:W-:Y:S01]  /*1110*/  ISETP.GT.U32.AND P3, PT, R5, R21, PT ;  /* 0x000000150500720c */ /* 0x000fe20003f64070 */
[----:B------:R-:W-:-:S04]  /*1120*/  IMAD.HI.U32 R22, R15, R26, RZ ;  /* 0x0000001a0f167227 */ /* 0x000fc800078e00ff */
[----:B------:R-:W-:-:S04]  /*1130*/  IMAD.HI.U32 R24, R15, R30, RZ ;  /* 0x0000001e0f187227 */ /* 0x000fc800078e00ff */
[----:B------:R-:W-:Y:S02]  /*1140*/  IMAD.MOV R23, RZ, RZ, -R23 ;  /* 0x000000ffff177224 */ /* 0x000fe400078e0a17 */
[----:B------:R-:W-:Y:S02]  /*1150*/  IMAD.MOV R22, RZ, RZ, -R22 ;  /* 0x000000ffff167224 */ /* 0x000fe400078e0a16 */
[----:B------:R-:W-:Y:S02]  /*1160*/  IMAD.MOV R24, RZ, RZ, -R24 ;  /* 0x000000ffff187224 */ /* 0x000fe400078e0a18 */
[C---:B------:R-:W-:Y:S02]  /*1170*/  IMAD R23, R5.reuse, R23, R28 ;  /* 0x0000001705177224 */ /* 0x040fe400078e021c */
[C---:B------:R-:W-:Y:S01]  /*1180*/  IMAD R22, R5.reuse, R22, R26 ;  /* 0x0000001605167224 */ /* 0x040fe200078e021a */
[----:B------:R-:W-:Y:S01]  /*1190*/  IABS R26, R31 ;  /* 0x0000001f001a7213 */ /* 0x000fe20000000000 */
[----:B------:R-:W-:-:S02]  /*11a0*/  IMAD R24, R5, R24, R30 ;  /* 0x0000001805187224 */ /* 0x000fc400078e021e */
[--C-:B------:R-:W-:Y:S01]  /*11b0*/  @!P4 IMAD.IADD R20, R20, 0x1, -R5.reuse ;  /* 0x000000011414c824 */ /* 0x100fe200078e0a05 */
[----:B------:R-:W-:Y:S01]  /*11c0*/  ISETP.GT.U32.AND P4, PT, R5, R23, PT ;  /* 0x000000170500720c */ /* 0x000fe20003f84070 */
[--C-:B------:R-:W-:Y:S01]  /*11d0*/  @!P5 IMAD.IADD R19, R19, 0x1, -R5.reuse ;  /* 0x000000011313d824 */ /* 0x100fe200078e0a05 */
[----:B------:R-:W-:Y:S01]  /*11e0*/  ISETP.GE.AND P5, PT, R25, RZ, PT ;  /* 0x000000ff1900720c */ /* 0x000fe20003fa6270 */
[----:B------:R-:W-:Y:S01]  /*11f0*/  @!P3 IMAD.IADD R21, R21, 0x1, -R5 ;  /* 0x000000011515b824 */ /* 0x000fe200078e0a05 */
[C---:B------:R-:W-:Y:S01]  /*1200*/  ISETP.GT.U32.AND P3, PT, R5.reuse, R22, PT ;  /* 0x000000160500720c */ /* 0x040fe20003f64070 */
[----:B------:R-:W-:Y:S01]  /*1210*/  @!P6 IMAD.MOV R20, RZ, RZ, -R20 ;  /* 0x000000ffff14e224 */ /* 0x000fe200078e0a14 */
[----:B------:R-:W-:Y:S01]  /*1220*/  ISETP.GT.U32.AND P6, PT, R5, R24, PT ;  /* 0x000000180500720c */ /* 0x000fe20003fc4070 */
[----:B------:R-:W-:Y:S01]  /*1230*/  @!P0 IMAD.MOV R19, RZ, RZ, -R19 ;  /* 0x000000ffff138224 */ /* 0x000fe200078e0a13 */
[----:B------:R-:W-:Y:S01]  /*1240*/  ISETP.GE.AND P0, PT, R27, RZ, PT ;  /* 0x000000ff1b00720c */ /* 0x000fe20003f06270 */
[----:B------:R-:W-:-:S02]  /*1250*/  VIADD R27, R6, 0x60 ;  /* 0x00000060061b7836 */ /* 0x000fc40000000000 */
[----:B------:R-:W-:-:S03]  /*1260*/  IMAD.HI.U32 R25, R15, R26, RZ ;  /* 0x0000001a0f197227 */ /* 0x000fc600078e00ff */
[----:B------:R-:W-:Y:S01]  /*1270*/  IABS R28, R27 ;  /* 0x0000001b001c7213 */ /* 0x000fe20000000000 */
[----:B------:R-:W-:Y:S02]  /*1280*/  @!P4 IMAD.IADD R23, R23, 0x1, -R5 ;  /* 0x000000011717c824 */ /* 0x000fe400078e0a05 */
[----:B------:R-:W-:Y:S02]  /*1290*/  IMAD.MOV R25, RZ, RZ, -R25 ;  /* 0x000000ffff197224 */ /* 0x000fe400078e0a19 */
[--C-:B------:R-:W-:Y:S01]  /*12a0*/  @!P3 IMAD.IADD R22, R22, 0x1, -R5.reuse ;  /* 0x000000011616b824 */ /* 0x100fe200078e0a05 */
[----:B------:R-:W-:Y:S01]  /*12b0*/  ISETP.GE.AND P3, PT, R31, RZ, PT ;  /* 0x000000ff1f00720c */ /* 0x000fe20003f66270 */
[----:B------:R-:W-:Y:S01]  /*12c0*/  @!P6 IMAD.IADD R24, R24, 0x1, -R5 ;  /* 0x000000011818e824 */ /* 0x000fe200078e0a05 */
[C---:B------:R-:W-:Y:S01]  /*12d0*/  ISETP.GT.U32.AND P6, PT, R5.reuse, R23, PT ;  /* 0x000000170500720c */ /* 0x040fe20003fc4070 */
[C---:B------:R-:W-:Y:S01]  /*12e0*/  IMAD R25, R5.reuse, R25, R26 ;  /* 0x0000001905197224 */ /* 0x040fe200078e021a */
[----:B------:R-:W-:Y:S01]  /*12f0*/  ISETP.GT.U32.AND P4, PT, R5, R22, PT ;  /* 0x000000160500720c */ /* 0x000fe20003f84070 */
[----:B------:R-:W-:-:S04]  /*1300*/  IMAD.HI.U32 R26, R15, R28, RZ ;  /* 0x0000001c0f1a7227 */ /* 0x000fc800078e00ff */
[----:B------:R-:W-:Y:S01]  /*1310*/  @!P2 IMAD.MOV R18, RZ, RZ, -R18 ;  /* 0x000000ffff12a224 */ /* 0x000fe200078e0a12 */
[C---:B------:R-:W-:Y:S01]  /*1320*/  ISETP.GT.U32.AND P2, PT, R5.reuse, R21, PT ;  /* 0x000000150500720c */ /* 0x040fe20003f44070 */
[----:B------:R-:W-:Y:S02]  /*1330*/  IMAD.MOV R26, RZ, RZ, -R26 ;  /* 0x000000ffff1a7224 */ /* 0x000fe400078e0a1a */
[----:B------:R-:W-:Y:S02]  /*1340*/  VIADD R31, R6, 0x5c ;  /* 0x0000005c061f7836 */ /* 0x000fe40000000000 */
[----:B------:R-:W-:Y:S02]  /*1350*/  IMAD R26, R5, R26, R28 ;  /* 0x0000001a051a7224 */ /* 0x000fe400078e021c */
[--C-:B------:R-:W-:Y:S01]  /*1360*/  @!P6 IMAD.IADD R23, R23, 0x1, -R5.reuse ;  /* 0x000000011717e824 */ /* 0x100fe200078e0a05 */
[----:B------:R-:W-:Y:S01]  /*1370*/  IABS R32, R31 ;  /* 0x0000001f00207213 */ /* 0x000fe20000000000 */
[----:B------:R-:W-:Y:S01]  /*1380*/  @!P4 IMAD.IADD R22, R22, 0x1, -R5 ;  /* 0x000000011616c824 */ /* 0x000fe200078e0a05 */
[C---:B------:R-:W-:Y:S01]  /*1390*/  ISETP.GT.U32.AND P6, PT, R5.reuse, R26, PT ;  /* 0x0000001a0500720c */ /* 0x040fe20003fc4070 */
[----:B------:R-:W-:Y:S01]  /*13a0*/  @!P0 IMAD.MOV R23, RZ, RZ, -R23 ;  /* 0x000000ffff178224 */ /* 0x000fe200078e0a17 */
[----:B------:R-:W-:Y:S01]  /*13b0*/  ISETP.GT.U32.AND P4, PT, R5, R25, PT ;  /* 0x000000190500720c */ /* 0x000fe20003f84070 */
[----:B------:R-:W-:Y:S01]  /*13c0*/  @!P2 IMAD.IADD R21, R21, 0x1, -R5 ;  /* 0x000000011515a824 */ /* 0x000fe200078e0a05 */
[----:B------:R-:W-:Y:S01]  /*13d0*/  ISETP.GE.AND P2, PT, R29, RZ, PT ;  /* 0x000000ff1d00720c */ /* 0x000fe20003f46270 */
[----:B------:R-:W-:-:S02]  /*13e0*/  VIADD R29, R6, 0x5e ;  /* 0x0000005e061d7836 */ /* 0x000fc40000000000 */
[----:B------:R-:W-:Y:S01]  /*13f0*/  @!P1 IMAD.MOV R21, RZ, RZ, -R21 ;  /* 0x000000ffff159224 */ /* 0x000fe200078e0a15 */
[----:B------:R-:W-:Y:S01]  /*1400*/  ISETP.GT.U32.AND P1, PT, R5, R24, PT ;  /* 0x000000180500720c */ /* 0x000fe20003f24070 */
[----:B------:R-:W-:Y:S01]  /*1410*/  IMAD.HI.U32 R28, R15, R32, RZ ;  /* 0x000000200f1c7227 */ /* 0x000fe200078e00ff */
[----:B------:R-:W-:-:S03]  /*1420*/  IABS R30, R29 ;  /* 0x0000001d001e7213 */ /* 0x000fc60000000000 */
[--C-:B------:R-:W-:Y:S02]  /*1430*/  @!P6 IMAD.IADD R26, R26, 0x1, -R5.reuse ;  /* 0x000000011a1ae824 */ /* 0x100fe400078e0a05 */
[----:B------:R-:W-:Y:S01]  /*1440*/  @!P4 IMAD.IADD R25, R25, 0x1, -R5 ;  /* 0x000000011919c824 */ /* 0x000fe200078e0a05 */
[----:B------:R-:W-:Y:S01]  /*1450*/  ISETP.GE.AND P4, PT, R29, RZ, PT ;  /* 0x000000ff1d00720c */ /* 0x000fe20003f86270 */
[----:B------:R-:W-:Y:S01]  /*1460*/  @!P5 IMAD.MOV R22, RZ, RZ, -R22 ;  /* 0x000000ffff16d224 */ /* 0x000fe200078e0a16 */
[----:B------:R-:W-:Y:S01]  /*1470*/  ISETP.GT.U32.AND P5, PT, R5, R26, PT ;  /* 0x0000001a0500720c */ /* 0x000fe20003fa4070 */
[----:B------:R-:W-:Y:S01]  /*1480*/  IMAD.HI.U32 R29, R15, R34, RZ ;  /* 0x000000220f1d7227 */ /* 0x000fe200078e00ff */
[----:B------:R-:W-:-:S03]  /*1490*/  ISETP.GT.U32.AND P6, PT, R5, R25, PT ;  /* 0x000000190500720c */ /* 0x000fc60003fc4070 */
[----:B------:R-:W-:Y:S02]  /*14a0*/  IMAD.MOV R28, RZ, RZ, -R28 ;  /* 0x000000ffff1c7224 */ /* 0x000fe400078e0a1c */
[----:B------:R-:W-:Y:S01]  /*14b0*/  @!P1 IMAD.IADD R24, R24, 0x1, -R5 ;  /* 0x0000000118189824 */ /* 0x000fe200078e0a05 */
[----:B------:R-:W-:Y:S01]  /*14c0*/  ISETP.GE.AND P1, PT, R27, RZ, PT ;  /* 0x000000ff1b00720c */ /* 0x000fe20003f26270 */
[----:B------:R-:W-:Y:S02]  /*14d0*/  IMAD.MOV R29, RZ, RZ, -R29 ;  /* 0x000000ffff1d7224 */ /* 0x000fe400078e0a1d */
[----:B------:R-:W-:Y:S01]  /*14e0*/  IMAD R28, R5, R28, R32 ;  /* 0x0000001c051c7224 */ /* 0x000fe200078e0220 */
[----:B------:R-:W-:Y:S01]  /*14f0*/  IABS R32, R35 ;  /* 0x0000002300207213 */ /* 0x000fe20000000000 */
[----:B------:R-:W-:-:S04]  /*1500*/  IMAD.HI.U32 R27, R15, R30, RZ ;  /* 0x0000001e0f1b7227 */ /* 0x000fc800078e00ff */
[C---:B------:R-:W-:Y:S01]  /*1510*/  IMAD R29, R5.reuse, R29, R34 ;  /* 0x0000001d051d7224 */ /* 0x040fe200078e0222 */
[----:B------:R-:W-:Y:S01]  /*1520*/  IABS R34, R37 ;  /* 0x0000002500227213 */ /* 0x000fe20000000000 */
[----:B------:R-:W-:Y:S01]  /*1530*/  @!P2 IMAD.MOV R24, RZ, RZ, -R24 ;  /* 0x000000ffff18a224 */ /* 0x000fe200078e0a18 */
[C---:B------:R-:W-:Y:S01]  /*1540*/  ISETP.GT.U32.AND P2, PT, R5.reuse, R28, PT ;  /* 0x0000001c0500720c */ /* 0x040fe20003f44070 */
[----:B------:R-:W-:Y:S02]  /*1550*/  IMAD.MOV R27, RZ, RZ, -R27 ;  /* 0x000000ffff1b7224 */ /* 0x000fe400078e0a1b */
[--C-:B------:R-:W-:Y:S01]  /*1560*/  @!P5 IMAD.IADD R26, R26, 0x1, -R5.reuse ;  /* 0x000000011a1ad824 */ /* 0x100fe200078e0a05 */
[C---:B------:R-:W-:Y:S01]  /*1570*/  ISETP.GT.U32.AND P5, PT, R5.reuse, R29, PT ;  /* 0x0000001d0500720c */ /* 0x040fe20003fa4070 */
[----:B------:R-:W-:Y:S02]  /*1580*/  IMAD R27, R5, R27, R30 ;  /* 0x0000001b051b7224 */ /* 0x000fe400078e021e */
[----:B------:R-:W-:Y:S01]  /*1590*/  @!P6 IMAD.IADD R25, R25, 0x1, -R5 ;  /* 0x000000011919e824 */ /* 0x000fe200078e0a05 */
[----:B------:R-:W-:Y:S01]  /*15a0*/  ISETP.GE.AND P6, PT, R31, RZ, PT ;  /* 0x000000ff1f00720c */ /* 0x000fe20003fc6270 */
[----:B------:R-:W-:Y:S01]  /*15b0*/  IMAD.HI.U32 R31, R15, R34, RZ ;  /* 0x000000220f1f7227 */ /* 0x000fe200078e00ff */
[----:B------:R-:W-:-:S03]  /*15c0*/  ISETP.GT.U32.AND P0, PT, R5, R27, PT ;  /* 0x0000001b0500720c */ /* 0x000fc60003f04070 */
[----:B------:R-:W-:Y:S02]  /*15d0*/  @!P2 IMAD.IADD R28, R28, 0x1, -R5 ;  /* 0x000000011c1ca824 */ /* 0x000fe400078e0a05 */
[----:B------:R-:W-:Y:S02]  /*15e0*/  IMAD.MOV R31, RZ, RZ, -R31 ;  /* 0x000000ffff1f7224 */ /* 0x000fe400078e0a1f */
[----:B------:R-:W-:Y:S01]  /*15f0*/  @!P5 IMAD.IADD R29, R29, 0x1, -R5 ;  /* 0x000000011d1dd824 */ /* 0x000fe200078e0a05 */
[C---:B------:R-:W-:Y:S01]  /*1600*/  ISETP.GT.U32.AND P5, PT, R5.reuse, R28, PT ;  /* 0x0000001c0500720c */ /* 0x040fe20003fa4070 */
[----:B------:R-:W-:Y:S01]  /*1610*/  IMAD R31, R5, R31, R34 ;  /* 0x0000001f051f7224 */ /* 0x000fe200078e0222 */
[----:B------:R-:W-:Y:S01]  /*1620*/  IABS R34, R41 ;  /* 0x0000002900227213 */ /* 0x000fe20000000000 */
[----:B------:R-:W-:-:S04]  /*1630*/  IMAD.HI.U32 R30, R15, R32, RZ ;  /* 0x000000200f1e7227 */ /* 0x000fc800078e00ff */
[--C-:B------:R-:W-:Y:S01]  /*1640*/  @!P0 IMAD.IADD R27, R27, 0x1, -R5.reuse ;  /* 0x000000011b1b8824 */ /* 0x100fe200078e0a05 */
[----:B------:R-:W-:Y:S01]  /*1650*/  ISETP.GE.AND P0, PT, R33, RZ, PT ;  /* 0x000000ff2100720c */ /* 0x000fe20003f06270 */
[----:B------:R-:W-:Y:S02]  /*1660*/  IMAD.MOV R30, RZ, RZ, -R30 ;  /* 0x000000ffff1e7224 */ /* 0x000fe400078e0a1e */
[----:B------:R-:W-:Y:S01]  /*1670*/  @!P1 IMAD.MOV R26, RZ, RZ, -R26 ;  /* 0x000000ffff1a9224 */ /* 0x000fe200078e0a1a */
[C---:B------:R-:W-:Y:S01]  /*1680*/  ISETP.GT.U32.AND P2, PT, R5.reuse, R27, PT ;  /* 0x0000001b0500720c */ /* 0x040fe20003f44070 */
[----:B------:R-:W-:Y:S01]  /*1690*/  @!P5 IMAD.IADD R28, R28, 0x1, -R5 ;  /* 0x000000011c1cd824 */ /* 0x000fe200078e0a05 */
[C---:B------:R-:W-:Y:S01]  /*16a0*/  ISETP.GT.U32.AND P5, PT, R5.reuse, R31, PT ;  /* 0x0000001f0500720c */ /* 0x040fe20003fa4070 */
[C---:B------:R-:W-:Y:S02]  /*16b0*/  IMAD R30, R5.reuse, R30, R32 ;  /* 0x0000001e051e7224 */ /* 0x040fe400078e0220 */
[----:B------:R-:W-:Y:S01]  /*16c0*/  @!P3 IMAD.MOV R25, RZ, RZ, -R25 ;  /* 0x000000ffff19b224 */ /* 0x000fe200078e0a19 */
[----:B------:R-:W-:Y:S01]  /*16d0*/  ISETP.GT.U32.AND P3, PT, R5, R29, PT ;  /* 0x0000001d0500720c */ /* 0x000fe20003f64070 */
[----:B------:R-:W-:-:S04]  /*16e0*/  IMAD.HI.U32 R33, R15, R38, RZ ;  /* 0x000000260f217227 */ /* 0x000fc800078e00ff */
[----:B------:R-:W-:-:S04]  /*16f0*/  IMAD.HI.U32 R32, R15, R36, RZ ;  /* 0x000000240f207227 */ /* 0x000fc800078e00ff */
[--C-:B------:R-:W-:Y:S01]  /*1700*/  @!P2 IMAD.IADD R27, R27, 0x1, -R5.reuse ;  /* 0x000000011b1ba824 */ /* 0x100fe200078e0a05 */
[----:B------:R-:W-:Y:S01]  /*1710*/  ISETP.GT.U32.AND P2, PT, R5, R30, PT ;  /* 0x0000001e0500720c */ /* 0x000fe20003f44070 */
[----:B------:R-:W-:Y:S02]  /*1720*/  @!P5 IMAD.IADD R31, R31, 0x1, -R5 ;  /* 0x000000011f1fd824 */ /* 0x000fe400078e0a05 */
[----:B------:R-:W-:Y:S02]  /*1730*/  IMAD.MOV R33, RZ, RZ, -R33 ;  /* 0x000000ffff217224 */ /* 0x000fe400078e0a21 */
[----:B------:R-:W-:Y:S01]  /*1740*/  IMAD.MOV R32, RZ, RZ, -R32 ;  /* 0x000000ffff207224 */ /* 0x000fe200078e0a20 */
[C---:B------:R-:W-:Y:S01]  /*1750*/  ISETP.GT.U32.AND P1, PT, R5.reuse, R31, PT ;  /* 0x0000001f0500720c */ /* 0x040fe20003f24070 */
[C---:B------:R-:W-:Y:S02]  /*1760*/  IMAD R33, R5.reuse, R33, R38 ;  /* 0x0000002105217224 */ /* 0x040fe400078e0226 */
[----:B------:R-:W-:-:S02]  /*1770*/  IMAD R32, R5, R32, R36 ;  /* 0x0000002005207224 */ /* 0x000fc400078e0224 */
[----:B------:R-:W-:Y:S02]  /*1780*/  IMAD.MOV.U32 R36, RZ, RZ, R34 ;  /* 0x000000ffff247224 */ /* 0x000fe400078e0022 */
[--C-:B------:R-:W-:Y:S01]  /*1790*/  @!P2 IMAD.IADD R30, R30, 0x1, -R5.reuse ;  /* 0x000000011e1ea824 */ /* 0x100fe200078e0a05 */
[----:B------:R-:W-:Y:S01]  /*17a0*/  ISETP.GE.AND P2, PT, R37, RZ, PT ;  /* 0x000000ff2500720c */ /* 0x000fe20003f46270 */
[----:B------:R-:W-:Y:S01]  /*17b0*/  @!P3 IMAD.IADD R29, R29, 0x1, -R5 ;  /* 0x000000011d1db824 */ /* 0x000fe200078e0a05 */
[----:B------:R-:W-:Y:S01]  /*17c0*/  ISETP.GE.AND P3, PT, R35, RZ, PT ;  /* 0x000000ff2300720c */ /* 0x000fe20003f66270 */
[----:B------:R-:W-:Y:S01]  /*17d0*/  @!P4 IMAD.MOV R27, RZ, RZ, -R27 ;  /* 0x000000ffff1bc224 */ /* 0x000fe200078e0a1b */
[----:B------:R-:W-:Y:S01]  /*17e0*/  ISETP.GT.U32.AND P5, PT, R5, R30, PT ;  /* 0x0000001e0500720c */ /* 0x000fe20003fa4070 */
[----:B------:R-:W-:Y:S01]  /*17f0*/  @!P1 IMAD.IADD R31, R31, 0x1, -R5 ;  /* 0x000000011f1f9824 */ /* 0x000fe200078e0a05 */
[----:B------:R-:W-:Y:S01]  /*1800*/  ISETP.GT.U32.AND P1, PT, R5, R33, PT ;  /* 0x000000210500720c */ /* 0x000fe20003f24070 */
[----:B------:R-:W-:Y:S01]  /*1810*/  IMAD.HI.U32 R34, R15, R36, RZ ;  /* 0x000000240f227227 */ /* 0x000fe200078e00ff */
[----:B------:R-:W-:-:S03]  /*1820*/  ISETP.GT.U32.AND P4, PT, R5, R32, PT ;  /* 0x000000200500720c */ /* 0x000fc60003f84070 */
[----:B------:R-:W-:Y:S02]  /*1830*/  IMAD.MOV R34, RZ, RZ, -R34 ;  /* 0x000000ffff227224 */ /* 0x000fe400078e0a22 */
[----:B------:R-:W-:Y:S02]  /*1840*/  VIADD R37, R6, 0x4e ;  /* 0x0000004e06257836 */ /* 0x000fe40000000000 */
[----:B------:R-:W-:Y:S02]  /*1850*/  IMAD R34, R5, R34, R36 ;  /* 0x0000002205227224 */ /* 0x000fe400078e0224 */
[--C-:B------:R-:W-:Y:S01]  /*1860*/  @!P5 IMAD.IADD R30, R30, 0x1, -R5.reuse ;  /* 0x000000011e1ed824 */ /* 0x100fe200078e0a05 */
[----:B------:R-:W-:Y:S01]  /*1870*/  IABS R38, R37 ;  /* 0x0000002500267213 */ /* 0x000fe20000000000 */
[--C-:B------:R-:W-:Y:S01]  /*1880*/  @!P1 IMAD.IADD R33, R33, 0x1, -R5.reuse ;  /* 0x0000000121219824 */ /* 0x100fe200078e0a05 */
[----:B------:R-:W-:Y:S01]  /*1890*/  ISETP.GE.AND P5, PT, R41, RZ, PT ;  /* 0x000000ff2900720c */ /* 0x000fe20003fa6270 */
[----:B------:R-:W-:-:S02]  /*18a0*/  @!P4 IMAD.IADD R32, R32, 0x1, -R5 ;  /* 0x000000012020c824 */ /* 0x000fc400078e0a05 */
[----:B------:R-:W-:Y:S01]  /*18b0*/  @!P3 IMAD.MOV R30, RZ, RZ, -R30 ;  /* 0x000000ffff1eb224 */ /* 0x000fe200078e0a1e */
[----:B------:R-:W-:Y:S01]  /*18c0*/  ISETP.GT.U32.AND P3, PT, R5, R34, PT ;  /* 0x000000220500720c */ /* 0x000fe20003f64070 */
[----:B------:R-:W-:Y:S01]  /*18d0*/  IMAD.HI.U32 R35, R15, R38, RZ ;  /* 0x000000260f237227 */ /* 0x000fe200078e00ff */
[C---:B------:R-:W-:Y:S02]  /*18e0*/  ISETP.GT.U32.AND P1, PT, R5.reuse, R33, PT ;  /* 0x000000210500720c */ /* 0x040fe40003f24070 */
[----:B------:R-:W-:Y:S01]  /*18f0*/  ISETP.GT.U32.AND P4, PT, R5, R32, PT ;  /* 0x000000200500720c */ /* 0x000fe20003f84070 */
[----:B------:R-:W-:Y:S01]  /*1900*/  @!P6 IMAD.MOV R28, RZ, RZ, -R28 ;  /* 0x000000ffff1ce224 */ /* 0x000fe200078e0a1c */
[----:B------:R-:W-:Y:S01]  /*1910*/  ISETP.GE.AND P6, PT, R39, RZ, PT ;  /* 0x000000ff2700720c */ /* 0x000fe20003fc6270 */
[----:B------:R-:W-:Y:S02]  /*1920*/  IMAD.MOV R35, RZ, RZ, -R35 ;  /* 0x000000ffff237224 */ /* 0x000fe400078e0a23 */
[----:B------:R-:W-:Y:S01]  /*1930*/  @!P2 IMAD.MOV R31, RZ, RZ, -R31 ;  /* 0x000000ffff1fa224 */ /* 0x000fe200078e0a1f */
[----:B------:R-:W-:Y:S01]  /*1940*/  ISETP.GE.AND P2, PT, R37, RZ, PT ;  /* 0x000000ff2500720c */ /* 0x000fe20003f46270 */
[----:B------:R-:W-:-:S02]  /*1950*/  IMAD R35, R5, R35, R38 ;  /* 0x0000002305237224 */ /* 0x000fc400078e0226 */
[----:B------:R-:W-:Y:S02]  /*1960*/  VIADD R37, R6, 0x4a ;  /* 0x0000004a06257836 */ /* 0x000fe40000000000 */
[--C-:B------:R-:W-:Y:S02]  /*1970*/  @!P3 IMAD.IADD R34, R34, 0x1, -R5.reuse ;  /* 0x000000012222b824 */ /* 0x100fe400078e0a05 */
[--C-:B------:R-:W-:Y:S01]  /*1980*/  @!P1 IMAD.IADD R33, R33, 0x1, -R5.reuse ;  /* 0x0000000121219824 */ /* 0x100fe200078e0a05 */
[C---:B------:R-:W-:Y:S01]  /*1990*/  ISETP.GT.U32.AND P1, PT, R5.reuse, R35, PT ;  /* 0x000000230500720c */ /* 0x040fe20003f24070 */
[----:B------:R-:W-:Y:S01]  /*19a0*/  @!P4 IMAD.IADD R32, R32, 0x1, -R5 ;  /* 0x000000012020c824 */ /* 0x000fe200078e0a05 */
[----:B------:R-:W-:Y:S01]  /*19b0*/  IABS R42, R37 ;  /* 0x00000025002a7213 */ /* 0x000fe20000000000 */
[----:B------:R-:W-:Y:S01]  /*19c0*/  VIADD R36, R6, 0x4c ;  /* 0x0000004c06247836 */ /* 0x000fe20000000000 */
[----:B------:R-:W-:Y:S01]  /*19d0*/  ISETP.GT.U32.AND P3, PT, R5, R34, PT ;  /* 0x000000220500720c */ /* 0x000fe20003f64070 */
[----:B------:R-:W-:Y:S01]  /*19e0*/  @!P6 IMAD.MOV R32, RZ, RZ, -R32 ;  /* 0x000000ffff20e224 */ /* 0x000fe200078e0a20 */
[----:B------:R-:W-:Y:S01]  /*19f0*/  ISETP.GE.AND P6, PT, R37, RZ, PT ;  /* 0x000000ff2500720c */ /* 0x000fe20003fc6270 */
[----:B------:R-:W-:Y:S01]  /*1a00*/  IMAD.HI.U32 R37, R15, R42, RZ ;  /* 0x0000002a0f257227 */ /* 0x000fe200078e00ff */
[----:B------:R-:W-:-:S03]  /*1a10*/  ISETP.GE.AND P4, PT, R36, RZ, PT ;  /* 0x000000ff2400720c */ /* 0x000fc60003f86270 */
[----:B------:R-:W-:Y:S01]  /*1a20*/  @!P0 IMAD.MOV R29, RZ, RZ, -R29 ;  /* 0x000000ffff1d8224 */ /* 0x000fe200078e0a1d */
[----:B------:R-:W-:Y:S01]  /*1a30*/  ISETP.GE.AND P0, PT, R40, RZ, PT ;  /* 0x000000ff2800720c */ /* 0x000fe20003f06270 */
[----:B------:R-:W-:Y:S01]  /*1a40*/  IMAD.MOV R37, RZ, RZ, -R37 ;  /* 0x000000ffff257224 */ /* 0x000fe200078e0a25 */
[----:B------:R-:W-:Y:S01]  /*1a50*/  IABS R40, R36 ;  /* 0x0000002400287213 */ /* 0x000fe20000000000 */
[--C-:B------:R-:W-:Y:S02]  /*1a60*/  @!P1 IMAD.IADD R35, R35, 0x1, -R5.reuse ;  /* 0x0000000123239824 */ /* 0x100fe400078e0a05 */
[----:B------:R-:W-:Y:S02]  /*1a70*/  @!P3 IMAD.IADD R34, R34, 0x1, -R5 ;  /* 0x000000012222b824 */ /* 0x000fe400078e0a05 */
[C---:B------:R-:W-:Y:S01]  /*1a80*/  IMAD R37, R5.reuse, R37, R42 ;  /* 0x0000002505257224 */ /* 0x040fe200078e022a */
[----:B------:R-:W-:Y:S01]  /*1a90*/  ISETP.GT.U32.AND P1, PT, R5, R35, PT ;  /* 0x000000230500720c */ /* 0x000fe20003f24070 */
[----:B------:R-:W-:-:S04]  /*1aa0*/  IMAD.HI.U32 R36, R15, R40, RZ ;  /* 0x000000280f247227 */ /* 0x000fc800078e00ff */
[C---:B------:R-:W-:Y:S02]  /*1ab0*/  VIADD R41, R6.reuse, 0x46 ;  /* 0x0000004606297836 */ /* 0x040fe40000000000 */
[----:B------:R-:W-:Y:S01]  /*1ac0*/  @!P5 IMAD.MOV R34, RZ, RZ, -R34 ;  /* 0x000000ffff22d224 */ /* 0x000fe200078e0a22 */
[C---:B------:R-:W-:Y:S01]  /*1ad0*/  ISETP.GT.U32.AND P5, PT, R5.reuse, R37, PT ;  /* 0x000000250500720c */ /* 0x040fe20003fa4070 */
[----:B------:R-:W-:Y:S01]  /*1ae0*/  IMAD.MOV R36, RZ, RZ, -R36 ;  /* 0x000000ffff247224 */ /* 0x000fe200078e0a24 */
[----:B------:R-:W-:Y:S01]  /*1af0*/  IABS R42, R41 ;  /* 0x00000029002a7213 */ /* 0x000fe20000000000 */
[----:B------:R-:W-:Y:S02]  /*1b00*/  VIADD R38, R6, 0x48 ;  /* 0x0000004806267836 */ /* 0x000fe40000000000 */
[----:B------:R-:W-:Y:S02]  /*1b10*/  IMAD R36, R5, R36, R40 ;  /* 0x0000002405247224 */ /* 0x000fe400078e0228 */
[----:B------:R-:W-:Y:S01]  /*1b20*/  IMAD.HI.U32 R39, R15, R42, RZ ;  /* 0x0000002a0f277227 */ /* 0x000fe200078e00ff */
[----:B------:R-:W-:-:S02]  /*1b30*/  IABS R40, R38 ;  /* 0x0000002600287213 */ /* 0x000fc40000000000 */
[----:B------:R-:W-:Y:S01]  /*1b40*/  ISETP.GE.AND P3, PT, R38, RZ, PT ;  /* 0x000000ff2600720c */ /* 0x000fe20003f66270 */
[----:B------:R-:W-:Y:S01]  /*1b50*/  @!P1 IMAD.IADD R35, R35, 0x1, -R5 ;  /* 0x0000000123239824 */ /* 0x000fe200078e0a05 */
[----:B------:R-:W-:Y:S01]  /*1b60*/  ISETP.GE.AND P1, PT, R41, RZ, PT ;  /* 0x000000ff2900720c */ /* 0x000fe20003f26270 */
[----:B------:R-:W-:Y:S01]  /*1b70*/  IMAD.HI.U32 R38, R15, R40, RZ ;  /* 0x000000280f267227 */ /* 0x000fe200078e00ff */
[----:B------:R-:W-:-:S03]  /*1b80*/  IABS R41, R45 ;  /* 0x0000002d00297213 */ /* 0x000fc60000000000 */
[----:B------:R-:W-:Y:S02]  /*1b90*/  IMAD.MOV R39, RZ, RZ, -R39 ;  /* 0x000000ffff277224 */ /* 0x000fe400078e0a27 */
[----:B------:R-:W-:Y:S02]  /*1ba0*/  @!P5 IMAD.IADD R37, R37, 0x1, -R5 ;  /* 0x000000012525d824 */ /* 0x000fe400078e0a05 */
[----:B------:R-:W-:Y:S01]  /*1bb0*/  @!P0 IMAD.MOV R33, RZ, RZ, -R33 ;  /* 0x000000ffff218224 */ /* 0x000fe200078e0a21 */
[C---:B------:R-:W-:Y:S01]  /*1bc0*/  ISETP.GT.U32.AND P0, PT, R5.reuse, R36, PT ;  /* 0x000000240500720c */ /* 0x040fe20003f04070 */
[----:B------:R-:W-:Y:S01]  /*1bd0*/  IMAD.MOV R38, RZ, RZ, -R38 ;  /* 0x000000ffff267224 */ /* 0x000fe200078e0a26 */
[C---:B------:R-:W-:Y:S01]  /*1be0*/  ISETP.GT.U32.AND P5, PT, R5.reuse, R37, PT ;  /* 0x000000250500720c */ /* 0x040fe20003fa4070 */
[----:B------:R-:W-:Y:S02]  /*1bf0*/  IMAD R39, R5, R39, R42 ;  /* 0x0000002705277224 */ /* 0x000fe400078e022a */
[----:B------:R-:W-:-:S02]  /*1c00*/  IMAD.MOV.U32 R42, RZ, RZ, R41 ;  /* 0x000000ffff2a7224 */ /* 0x000fc400078e0029 */
[----:B------:R-:W-:Y:S02]  /*1c10*/  IMAD R38, R5, R38, R40 ;  /* 0x0000002605267224 */ /* 0x000fe400078e0228 */
[----:B------:R-:W-:-:S04]  /*1c20*/  IMAD.HI.U32 R40, R15, R44, RZ ;  /* 0x0000002c0f287227 */ /* 0x000fc800078e00ff */
[----:B------:R-:W-:Y:S01]  /*1c30*/  @!P2 IMAD.MOV R35, RZ, RZ, -R35 ;  /* 0x000000ffff23a224 */ /* 0x000fe200078e0a23 */
[----:B------:R-:W-:Y:S01]  /*1c40*/  ISETP.GT.U32.AND P2, PT, R5, R39, PT ;  /* 0x000000270500720c */ /* 0x000fe20003f44070 */
[----:B------:R-:W-:-:S04]  /*1c50*/  IMAD.HI.U32 R41, R15, R42, RZ ;  /* 0x0000002a0f297227 */ /* 0x000fc800078e00ff */
[----:B------:R-:W-:Y:S02]  /*1c60*/  IMAD.MOV R40, RZ, RZ, -R40 ;  /* 0x000000ffff287224 */ /* 0x000fe400078e0a28 */
[----:B------:R-:W-:Y:S02]  /*1c70*/  IMAD.MOV R41, RZ, RZ, -R41 ;  /* 0x000000ffff297224 */ /* 0x000fe400078e0a29 */
[--C-:B------:R-:W-:Y:S02]  /*1c80*/  @!P0 IMAD.IADD R36, R36, 0x1, -R5.reuse ;  /* 0x0000000124248824 */ /* 0x100fe400078e0a05 */
[C---:B------:R-:W-:Y:S01]  /*1c90*/  IMAD R40, R5.reuse, R40, R44 ;  /* 0x0000002805287224 */ /* 0x040fe200078e022c */
[----:B------:R-:W-:Y:S01]  /*1ca0*/  IABS R44, R47 ;  /* 0x0000002f002c7213 */ /* 0x000fe20000000000 */
[C---:B------:R-:W-:Y:S01]  /*1cb0*/  IMAD R41, R5.reuse, R41, R42 ;  /* 0x0000002905297224 */ /* 0x040fe200078e022a */
[----:B------:R-:W-:Y:S01]  /*1cc0*/  ISETP.GT.U32.AND P0, PT, R5, R36, PT ;  /* 0x000000240500720c */ /* 0x000fe20003f04070 */
[--C-:B------:R-:W-:Y:S01]  /*1cd0*/  @!P5 IMAD.IADD R37, R37, 0x1, -R5.reuse ;  /* 0x000000012525d824 */ /* 0x100fe200078e0a05 */
[----:B------:R-:W-:Y:S01]  /*1ce0*/  ISETP.GT.U32.AND P5, PT, R5, R40, PT ;  /* 0x000000280500720c */ /* 0x000fe20003fa4070 */
[----:B------:R-:W-:-:S02]  /*1cf0*/  @!P2 IMAD.IADD R39, R39, 0x1, -R5 ;  /* 0x000000012727a824 */ /* 0x000fc400078e0a05 */
[----:B------:R-:W-:Y:S01]  /*1d00*/  @!P6 IMAD.MOV R37, RZ, RZ, -R37 ;  /* 0x000000ffff25e224 */ /* 0x000fe200078e0a25 */
[----:B------:R-:W-:Y:S01]  /*1d10*/  ISETP.GT.U32.AND P6, PT, R5, R41, PT ;  /* 0x000000290500720c */ /* 0x000fe20003fc4070 */
[----:B------:R-:W-:Y:S01]  /*1d20*/  IMAD.HI.U32 R42, R15, R44, RZ ;  /* 0x0000002c0f2a7227 */ /* 0x000fe200078e00ff */
[----:B------:R-:W-:-:S03]  /*1d30*/  ISETP.GT.U32.AND P2, PT, R5, R39, PT ;  /* 0x000000270500720c */ /* 0x000fc60003f44070 */
[----:B------:R-:W-:Y:S02]  /*1d40*/  IMAD.MOV R42, RZ, RZ, -R42 ;  /* 0x000000ffff2a7224 */ /* 0x000fe400078e0a2a */
[--C-:B------:R-:W-:Y:S01]  /*1d50*/  @!P0 IMAD.IADD R36, R36, 0x1, -R5.reuse ;  /* 0x0000000124248824 */ /* 0x100fe200078e0a05 */
[C---:B------:R-:W-:Y:S01]  /*1d60*/  ISETP.GT.U32.AND P0, PT, R5.reuse, R38, PT ;  /* 0x000000260500720c */ /* 0x040fe20003f04070 */
[--C-:B------:R-:W-:Y:S02]  /*1d70*/  @!P5 IMAD.IADD R40, R40, 0x1, -R5.reuse ;  /* 0x000000012828d824 */ /* 0x100fe400078e0a05 */
[----:B------:R-:W-:Y:S02]  /*1d80*/  IMAD R42, R5, R42, R44 ;  /* 0x0000002a052a7224 */ /* 0x000fe400078e022c */
[----:B------:R-:W-:Y:S01]  /*1d90*/  @!P6 IMAD.IADD R41, R41, 0x1, -R5 ;  /* 0x000000012929e824 */ /* 0x000fe200078e0a05 */
[----:B------:R-:W-:Y:S01]  /*1da0*/  ISETP.GT.U32.AND P5, PT, R5, R40, PT ;  /* 0x000000280500720c */ /* 0x000fe20003fa4070 */
[----:B------:R-:W-:Y:S01]  /*1db0*/  @!P4 IMAD.MOV R36, RZ, RZ, -R36 ;  /* 0x000000ffff24c224 */ /* 0x000fe200078e0a24 */
[----:B------:R-:W-:Y:S01]  /*1dc0*/  ISETP.GE.AND P4, PT, R43, RZ, PT ;  /* 0x000000ff2b00720c */ /* 0x000fe20003f86270 */
[----:B------:R-:W-:Y:S01]  /*1dd0*/  IMAD.HI.U32 R43, R15, R46, RZ ;  /* 0x0000002e0f2b7227 */ /* 0x000fe200078e00ff */
[----:B------:R-:W-:-:S03]  /*1de0*/  ISETP.GT.U32.AND P6, PT, R5, R41, PT ;  /* 0x000000290500720c */ /* 0x000fc60003fc4070 */
[----:B------:R-:W-:Y:S01]  /*1df0*/  @!P2 IMAD.IADD R39, R39, 0x1, -R5 ;  /* 0x000000012727a824 */ /* 0x000fe200078e0a05 */
[----:B------:R-:W-:Y:S01]  /*1e00*/  ISETP.GT.U32.AND P2, PT, R5, R42, PT ;  /* 0x0000002a0500720c */ /* 0x000fe20003f44070 */
[----:B------:R-:W-:-:S04]  /*1e10*/  IMAD.HI.U32 R44, R15, R48, RZ ;  /* 0x000000300f2c7227 */ /* 0x000fc800078e00ff */
[----:B------:R-:W-:Y:S02]  /*1e20*/  IMAD.MOV R43, RZ, RZ, -R43 ;  /* 0x000000ffff2b7224 */ /* 0x000fe400078e0a2b */
[----:B------:R-:W-:Y:S02]  /*1e30*/  IMAD.MOV R44, RZ, RZ, -R44 ;  /* 0x000000ffff2c7224 */ /* 0x000fe400078e0a2c */
[C---:B------:R-:W-:Y:S02]  /*1e40*/  IMAD R43, R5.reuse, R43, R46 ;  /* 0x0000002b052b7224 */ /* 0x040fe400078e022e */
[C---:B------:R-:W-:Y:S02]  /*1e50*/  IMAD R44, R5.reuse, R44, R48 ;  /* 0x0000002c052c7224 */ /* 0x040fe400078e0230 */
[--C-:B------:R-:W-:Y:S02]  /*1e60*/  @!P0 IMAD.IADD R38, R38, 0x1, -R5.reuse ;  /* 0x0000000126268824 */ /* 0x100fe400078e0a05 */
[--C-:B------:R-:W-:Y:S01]  /*1e70*/  @!P5 IMAD.IADD R40, R40, 0x1, -R5.reuse ;  /* 0x000000012828d824 */ /* 0x100fe200078e0a05 */
[C---:B------:R-:W-:Y:S01]  /*1e80*/  ISETP.GT.U32.AND P5, PT, R5.reuse, R43, PT ;  /* 0x0000002b0500720c */ /* 0x040fe20003fa4070 */
[--C-:B------:R-:W-:Y:S01]  /*1e90*/  @!P2 IMAD.IADD R42, R42, 0x1, -R5.reuse ;  /* 0x000000012a2aa824 */ /* 0x100fe200078e0a05 */
[----:B------:R-:W-:Y:S01]  /*1ea0*/  ISETP.GT.U32.AND P0, PT, R5, R38, PT ;  /* 0x000000260500720c */ /* 0x000fe20003f04070 */
[----:B------:R-:W-:Y:S01]  /*1eb0*/  @!P6 IMAD.IADD R41, R41, 0x1, -R5 ;  /* 0x000000012929e824 */ /* 0x000fe200078e0a05 */
[C---:B------:R-:W-:Y:S01]  /*1ec0*/  ISETP.GT.U32.AND P6, PT, R5.reuse, R44, PT ;  /* 0x0000002c0500720c */ /* 0x040fe20003fc4070 */
[----:B------:R-:W-:Y:S01]  /*1ed0*/  @!P1 IMAD.MOV R39, RZ, RZ, -R39 ;  /* 0x000000ffff279224 */ /* 0x000fe200078e0a27 */
[----:B------:R-:W-:Y:S01]  /*1ee0*/  ISETP.GT.U32.AND P1, PT, R5, R42, PT ;  /* 0x0000002a0500720c */ /* 0x000fe20003f24070 */
[C---:B------:R-:W-:Y:S01]  /*1ef0*/  VIADD R46, R6.reuse, 0x3a ;  /* 0x0000003a062e7836 */ /* 0x040fe20000000000 */
[----:B------:R-:W-:Y:S01]  /*1f00*/  ISETP.GE.AND P2, PT, R49, RZ, PT ;  /* 0x000000ff3100720c */ /* 0x000fe20003f46270 */
[----:B------:R-:W-:-:S02]  /*1f10*/  VIADD R49, R6, 0x38 ;  /* 0x0000003806317836 */ /* 0x000fc40000000000 */
[----:B------:R-:W-:Y:S01]  /*1f20*/  @!P4 IMAD.MOV R40, RZ, RZ, -R40 ;  /* 0x000000ffff28c224 */ /* 0x000fe200078e0a28 */
[----:B------:R-:W-:Y:S01]  /*1f30*/  IABS R48, R46 ;  /* 0x0000002e00307213 */ /* 0x000fe20000000000 */
[--C-:B------:R-:W-:Y:S01]  /*1f40*/  @!P5 IMAD.IADD R43, R43, 0x1, -R5.reuse ;  /* 0x000000012b2bd824 */ /* 0x100fe200078e0a05 */
[----:B------:R-:W-:Y:S01]  /*1f50*/  ISETP.GE.AND P4, PT, R50, RZ, PT ;  /* 0x000000ff3200720c */ /* 0x000fe20003f86270 */
[--C-:B------:R-:W-:Y:S01]  /*1f60*/  @!P0 IMAD.IADD R38, R38, 0x1, -R5.reuse ;  /* 0x0000000126268824 */ /* 0x100fe200078e0a05 */
[----:B------:R-:W-:Y:S01]  /*1f70*/  IABS R50, R49 ;  /* 0x0000003100327213 */ /* 0x000fe20000000000 */
[--C-:B------:R-:W-:Y:S01]  /*1f80*/  @!P6 IMAD.IADD R44, R44, 0x1, -R5.reuse ;  /* 0x000000012c2ce824 */ /* 0x100fe200078e0a05 */
[----:B------:R-:W-:Y:S01]  /*1f90*/  ISETP.GE.AND P0, PT, R45, RZ, PT ;  /* 0x000000ff2d00720c */ /* 0x000fe20003f06270 */
[----:B------:R-:W-:Y:S01]  /*1fa0*/  IMAD.HI.U32 R45, R15, R48, RZ ;  /* 0x000000300f2d7227 */ /* 0x000fe200078e00ff */
[C---:B------:R-:W-:Y:S02]  /*1fb0*/  ISETP.GT.U32.AND P5, PT, R5.reuse, R43, PT ;  /* 0x0000002b0500720c */ /* 0x040fe40003fa4070 */
[----:B------:R-:W-:Y:S01]  /*1fc0*/  ISETP.GT.U32.AND P6, PT, R5, R44, PT ;  /* 0x0000002c0500720c */ /* 0x000fe20003fc4070 */
[----:B------:R-:W-:Y:S01]  /*1fd0*/  @!P1 IMAD.IADD R42, R42, 0x1, -R5 ;  /* 0x000000012a2a9824 */ /* 0x000fe200078e0a05 */
[----:B------:R-:W-:Y:S01]  /*1fe0*/  ISETP.GE.AND P1, PT, R46, RZ, PT ;  /* 0x000000ff2e00720c */ /* 0x000fe20003f26270 */
[----:B------:R-:W-:-:S04]  /*1ff0*/  IMAD.HI.U32 R46, R15, R50, RZ ;  /* 0x000000320f2e7227 */ /* 0x000fc800078e00ff */
[----:B------:R-:W-:Y:S02]  /*2000*/  IMAD.MOV R45, RZ, RZ, -R45 ;  /* 0x000000ffff2d7224 */ /* 0x000fe400078e0a2d */
[----:B------:R-:W-:Y:S02]  /*2010*/  IMAD.MOV R46, RZ, RZ, -R46 ;  /* 0x000000ffff2e7224 */ /* 0x000fe400078e0a2e */
[C---:B------:R-:W-:Y:S02]  /*2020*/  IMAD R45, R5.reuse, R45, R48 ;  /* 0x0000002d052d7224 */ /* 0x040fe400078e0230 */
[----:B------:R-:W-:Y:S02]  /*2030*/  IMAD R46, R5, R46, R50 ;  /* 0x0000002e052e7224 */ /* 0x000fe400078e0232 */
[--C-:B------:R-:W-:Y:S01]  /*2040*/  @!P5 IMAD.IADD R43, R43, 0x1, -R5.reuse ;  /* 0x000000012b2bd824 */ /* 0x100fe200078e0a05 */
[C---:B------:R-:W-:Y:S01]  /*2050*/  ISETP.GT.U32.AND P5, PT, R5.reuse, R45, PT ;  /* 0x0000002d0500720c */ /* 0x040fe20003fa4070 */
[----:B------:R-:W-:Y:S01]  /*2060*/  @!P6 IMAD.IADD R44, R44, 0x1, -R5 ;  /* 0x000000012c2ce824 */ /* 0x000fe200078e0a05 */
[----:B------:R-:W-:Y:S01]  /*2070*/  ISETP.GT.U32.AND P6, PT, R5, R46, PT ;  /* 0x0000002e0500720c */ /* 0x000fe20003fc4070 */
[----:B------:R-:W-:Y:S01]  /*2080*/  @!P3 IMAD.MOV R38, RZ, RZ, -R38 ;  /* 0x000000ffff26b224 */ /* 0x000fe200078e0a26 */
[----:B------:R-:W-:Y:S01]  /*2090*/  ISETP.GE.AND P3, PT, R47, RZ, PT ;  /* 0x000000ff2f00720c */ /* 0x000fe20003f66270 */
[----:B------:R-:W-:-:S02]  /*20a0*/  VIADD R57, R6, 0x32 ;  /* 0x0000003206397836 */ /* 0x000fc40000000000 */
[----:B------:R-:W-:-:S03]  /*20b0*/  IMAD.HI.U32 R47, R15, R52, RZ ;  /* 0x000000340f2f7227 */ /* 0x000fc600078e00ff */
[----:B------:R-:W-:Y:S01]  /*20c0*/  IABS R50, R57 ;  /* 0x0000003900327213 */ /* 0x000fe20000000000 */
[----:B------:R-:W-:Y:S02]  /*20d0*/  IMAD.MOV R47, RZ, RZ, -R47 ;  /* 0x000000ffff2f7224 */ /* 0x000fe400078e0a2f */
[--C-:B------:R-:W-:Y:S01]  /*20e0*/  @!P5 IMAD.IADD R45, R45, 0x1, -R5.reuse ;  /* 0x000000012d2dd824 */ /* 0x100fe200078e0a05 */
[----:B------:R-:W-:Y:S01]  /*20f0*/  ISETP.GE.AND P5, PT, R49, RZ, PT ;  /* 0x000000ff3100720c */ /* 0x000fe20003fa6270 */
[----:B------:R-:W-:Y:S01]  /*2100*/  @!P6 IMAD.IADD R46, R46, 0x1, -R5 ;  /* 0x000000012e2ee824 */ /* 0x000fe200078e0a05 */
[----:B------:R-:W-:Y:S01]  /*2110*/  IABS R49, R59 ;  /* 0x0000003b00317213 */ /* 0x000fe20000000000 */
[----:B------:R-:W-:-:S03]  /*2120*/  IMAD.HI.U32 R48, R15, R56, RZ ;  /* 0x000000380f307227 */ /* 0x000fc600078e00ff */
[C---:B------:R-:W-:Y:S01]  /*2130*/  ISETP.GT.U32.AND P6, PT, R5.reuse, R46, PT ;  /* 0x0000002e0500720c */ /* 0x040fe20003fc4070 */
[----:B------:R-:W-:Y:S02]  /*2140*/  IMAD R47, R5, R47, R52 ;  /* 0x0000002f052f7224 */ /* 0x000fe400078e0234 */
[----:B------:R-:W-:Y:S02]  /*2150*/  IMAD.MOV.U32 R52, RZ, RZ, R49 ;  /* 0x000000ffff347224 */ /* 0x000fe400078e0031 */
[----:B------:R-:W-:Y:S02]  /*2160*/  IMAD.MOV R48, RZ, RZ, -R48 ;  /* 0x000000ffff307224 */ /* 0x000fe400078e0a30 */
[----:B------:R-:W-:-:S04]  /*2170*/  IMAD.HI.U32 R49, R15, R50, RZ ;  /* 0x000000320f317227 */ /* 0x000fc800078e00ff */
[C---:B------:R-:W-:Y:S02]  /*2180*/  IMAD R48, R5.reuse, R48, R56 ;  /* 0x0000003005307224 */ /* 0x040fe400078e0238 */
[----:B------:R-:W-:Y:S02]  /*2190*/  IMAD.MOV R49, RZ, RZ, -R49 ;  /* 0x000000ffff317224 */ /* 0x000fe400078e0a31 */
[----:B------:R-:W-:Y:S01]  /*21a0*/  @!P3 IMAD.MOV R42, RZ, RZ, -R42 ;  /* 0x000000ffff2ab224 */ /* 0x000fe200078e0a2a */
[C---:B------:R-:W-:Y:S01]  /*21b0*/  ISETP.GT.U32.AND P3, PT, R5.reuse, R47, PT ;  /* 0x0000002f0500720c */ /* 0x040fe20003f64070 */
[C---:B------:R-:W-:Y:S02]  /*21c0*/  IMAD R49, R5.reuse, R49, R50 ;  /* 0x0000003105317224 */ /* 0x040fe400078e0232 */
[----:B------:R-:W-:Y:S01]  /*21d0*/  @!P4 IMAD.MOV R44, RZ, RZ, -R44 ;  /* 0x000000ffff2cc224 */ /* 0x000fe200078e0a2c */
[C---:B------:R-:W-:Y:S01]  /*21e0*/  ISETP.GT.U32.AND P4, PT, R5.reuse, R48, PT ;  /* 0x000000300500720c */ /* 0x040fe20003f84070 */
[----:B------:R-:W-:Y:S01]  /*21f0*/  @!P6 IMAD.IADD R46, R46, 0x1, -R5 ;  /* 0x000000012e2ee824 */ /* 0x000fe200078e0a05 */
[----:B------:R-:W-:Y:S01]  /*2200*/  ISETP.GT.U32.AND P6, PT, R5, R49, PT ;  /* 0x000000310500720c */ /* 0x000fe20003fc4070 */
[----:B------:R-:W-:-:S02]  /*2210*/  VIADD R61, R6, 0x2e ;  /* 0x0000002e063d7836 */ /* 0x000fc40000000000 */
[----:B------:R-:W-:-:S04]  /*2220*/  IMAD.HI.U32 R50, R15, R52, RZ ;  /* 0x000000340f327227 */ /* 0x000fc800078e00ff */
[----:B------:R-:W-:Y:S01]  /*2230*/  @!P2 IMAD.MOV R43, RZ, RZ, -R43 ;  /* 0x000000ffff2ba224 */ /* 0x000fe200078e0a2b */
[----:B------:R-:W-:Y:S01]  /*2240*/  ISETP.GE.AND P2, PT, R51, RZ, PT ;  /* 0x000000ff3300720c */ /* 0x000fe20003f46270 */
[----:B------:R-:W-:Y:S01]  /*2250*/  IMAD.MOV R50, RZ, RZ, -R50 ;  /* 0x000000ffff327224 */ /* 0x000fe200078e0a32 */
[----:B------:R-:W-:Y:S01]  /*2260*/  IABS R51, R61 ;  /* 0x0000003d00337213 */ /* 0x000fe20000000000 */
[--C-:B------:R-:W-:Y:S01]  /*2270*/  @!P3 IMAD.IADD R47, R47, 0x1, -R5.reuse ;  /* 0x000000012f2fb824 */ /* 0x100fe200078e0a05 */
[----:B------:R-:W-:Y:S01]  /*2280*/  ISETP.GE.AND P3, PT, R57, RZ, PT ;  /* 0x000000ff3900720c */ /* 0x000fe20003f66270 */
[----:B------:R-:W-:Y:S02]  /*2290*/  @!P4 IMAD.IADD R48, R48, 0x1, -R5 ;  /* 0x000000013030c824 */ /* 0x000fe400078e0a05 */
[C---:B------:R-:W-:Y:S01]  /*22a0*/  IMAD R50, R5.reuse, R50, R52 ;  /* 0x0000003205327224 */ /* 0x040fe200078e0234 */
[----:B------:R-:W-:Y:S01]  /*22b0*/  ISETP.GT.U32.AND P4, PT, R5, R47, PT ;  /* 0x0000002f0500720c */ /* 0x000fe20003f84070 */
[----:B------:R-:W-:-:S02]  /*22c0*/  IMAD.MOV.U32 R52, RZ, RZ, R51 ;  /* 0x000000ffff347224 */ /* 0x000fc400078e0033 */
[----:B------:R-:W-:Y:S01]  /*22d0*/  @!P6 IMAD.IADD R49, R49, 0x1, -R5 ;  /* 0x000000013131e824 */ /* 0x000fe200078e0a05 */
[----:B------:R-:W-:Y:S01]  /*22e0*/  ISETP.GT.U32.AND P6, PT, R5, R48, PT ;  /* 0x000000300500720c */ /* 0x000fe20003fc4070 */
[----:B------:R-:W-:-:S04]  /*22f0*/  IMAD.HI.U32 R51, R15, R52, RZ ;  /* 0x000000340f337227 */ /* 0x000fc800078e00ff */
[----:B------:R-:W-:Y:S01]  /*2300*/  @!P0 IMAD.MOV R41, RZ, RZ, -R41 ;  /* 0x000000ffff298224 */ /* 0x000fe200078e0a29 */
[----:B------:R-:W-:Y:S01]  /*2310*/  ISETP.GT.U32.AND P0, PT, R5, R45, PT ;  /* 0x0000002d0500720c */ /* 0x000fe20003f04070 */
[----:B------:R-:W-:Y:S02]  /*2320*/  IMAD.MOV R51, RZ, RZ, -R51 ;  /* 0x000000ffff337224 */ /* 0x000fe400078e0a33 */
[--C-:B------:R-:W-:Y:S01]  /*2330*/  @!P4 IMAD.IADD R47, R47, 0x1, -R5.reuse ;  /* 0x000000012f2fc824 */ /* 0x100fe200078e0a05 */
[C---:B------:R-:W-:Y:S01]  /*2340*/  ISETP.GT.U32.AND P4, PT, R5.reuse, R50, PT ;  /* 0x000000320500720c */ /* 0x040fe20003f84070 */
[C---:B------:R-:W-:Y:S02]  /*2350*/  IMAD R51, R5.reuse, R51, R52 ;  /* 0x0000003305337224 */ /* 0x040fe400078e0234 */
[----:B------:R-:W-:Y:S02]  /*2360*/  @!P6 IMAD.IADD R48, R48, 0x1, -R5 ;  /* 0x000000013030e824 */ /* 0x000fe400078e0a05 */
[C---:B------:R-:W-:Y:S01]  /*2370*/  VIADD R62, R6.reuse, 0x2c ;  /* 0x0000002c063e7836 */ /* 0x040fe20000000000 */
[----:B------:R-:W-:Y:S01]  /*2380*/  ISETP.GT.U32.AND P6, PT, R5, R51, PT ;  /* 0x000000330500720c */ /* 0x000fe20003fc4070 */
[----:B------:R-:W-:-:S02]  /*2390*/  VIADD R63, R6, 0x2a ;  /* 0x0000002a063f7836 */ /* 0x000fc40000000000 */
[----:B------:R-:W-:Y:S01]  /*23a0*/  @!P0 IMAD.IADD R45, R45, 0x1, -R5 ;  /* 0x000000012d2d8824 */ /* 0x000fe200078e0a05 */
[----:B------:R-:W-:Y:S01]  /*23b0*/  IABS R56, R62 ;  /* 0x0000003e00387213 */ /* 0x000fe20000000000 */
[----:B------:R-:W-:Y:S01]  /*23c0*/  VIADD R64, R6, 0x28 ;  /* 0x0000002806407836 */ /* 0x000fe20000000000 */
[----:B------:R-:W-:Y:S01]  /*23d0*/  IABS R58, R63 ;  /* 0x0000003f003a7213 */ /* 0x000fe20000000000 */
[----:B------:R-:W-:Y:S01]  /*23e0*/  @!P1 IMAD.MOV R45, RZ, RZ, -R45 ;  /* 0x000000ffff2d9224 */ /* 0x000fe200078e0a2d */
[----:B------:R-:W-:Y:S01]  /*23f0*/  ISETP.GT.U32.AND P1, PT, R5, R49, PT ;  /* 0x000000310500720c */ /* 0x000fe20003f24070 */
[----:B------:R-:W-:Y:S01]  /*2400*/  IMAD.HI.U32 R52, R15, R56, RZ ;  /* 0x000000380f347227 */ /* 0x000fe200078e00ff */
[----:B------:R-:W-:Y:S02]  /*2410*/  ISETP.GE.AND P0, PT, R53, RZ, PT ;  /* 0x000000ff3500720c */ /* 0x000fe40003f06270 */
[----:B------:R-:W-:Y:S01]  /*2420*/  IABS R60, R64 ;  /* 0x00000040003c7213 */ /* 0x000fe20000000000 */
[----:B------:R-:W-:-:S04]  /*2430*/  IMAD.HI.U32 R53, R15, R58, RZ ;  /* 0x0000003a0f357227 */ /* 0x000fc800078e00ff */
[--C-:B------:R-:W-:Y:S01]  /*2440*/  @!P4 IMAD.IADD R50, R50, 0x1, -R5.reuse ;  /* 0x000000013232c824 */ /* 0x100fe200078e0a05 */
[----:B------:R-:W-:Y:S01]  /*2450*/  ISETP.GE.AND P4, PT, R61, RZ, PT ;  /* 0x000000ff3d00720c */ /* 0x000fe20003f86270 */
[----:B------:R-:W-:Y:S02]  /*2460*/  @!P6 IMAD.IADD R51, R51, 0x1, -R5 ;  /* 0x000000013333e824 */ /* 0x000fe400078e0a05 */
[----:B------:R-:W-:Y:S02]  /*2470*/  IMAD.MOV R52, RZ, RZ, -R52 ;  /* 0x000000ffff347224 */ /* 0x000fe400078e0a34 */
[----:B------:R-:W-:Y:S02]  /*2480*/  IMAD.MOV R57, RZ, RZ, -R53 ;  /* 0x000000ffff397224 */ /* 0x000fe400078e0a35 */
[----:B------:R-:W-:-:S04]  /*2490*/  IMAD.HI.U32 R53, R15, R60, RZ ;  /* 0x0000003c0f357227 */ /* 0x000fc800078e00ff */
[----:B------:R-:W-:Y:S01]  /*24a0*/  @!P5 IMAD.MOV R46, RZ, RZ, -R46 ;  /* 0x000000ffff2ed224 */ /* 0x000fe200078e0a2e */
[C---:B------:R-:W-:Y:S01]  /*24b0*/  ISETP.GT.U32.AND P5, PT, R5.reuse, R50, PT ;  /* 0x000000320500720c */ /* 0x040fe20003fa4070 */
[----:B------:R-:W-:Y:S01]  /*24c0*/  @!P2 IMAD.MOV R47, RZ, RZ, -R47 ;  /* 0x000000ffff2fa224 */ /* 0x000fe200078e0a2f */
[C---:B------:R-:W-:Y:S01]  /*24d0*/  ISETP.GT.U32.AND P2, PT, R5.reuse, R51, PT ;  /* 0x000000330500720c */ /* 0x040fe20003f44070 */
[C---:B------:R-:W-:Y:S02]  /*24e0*/  IMAD R52, R5.reuse, R52, R56 ;  /* 0x0000003405347224 */ /* 0x040fe400078e0238 */
[C---:B------:R-:W-:Y:S02]  /*24f0*/  IMAD R56, R5.reuse, R57, R58 ;  /* 0x0000003905387224 */ /* 0x040fe400078e023a */
[----:B------:R-:W-:Y:S01]  /*2500*/  IMAD.MOV R53, RZ, RZ, -R53 ;  /* 0x000000ffff357224 */ /* 0x000fe200078e0a35 */
[----:B------:R-:W-:Y:S01]  /*2510*/  ISETP.GT.U32.AND P6, PT, R5, R52, PT ;  /* 0x000000340500720c */ /* 0x000fe20003fc4070 */
[----:B------:R-:W-:Y:S01]  /*2520*/  @!P1 IMAD.IADD R49, R49, 0x1, -R5 ;  /* 0x0000000131319824 */ /* 0x000fe200078e0a05 */
[----:B------:R-:W-:Y:S01]  /*2530*/  ISETP.GE.AND P1, PT, R59, RZ, PT ;  /* 0x000000ff3b00720c */ /* 0x000fe20003f26270 */
[----:B------:R-:W-:-:S02]  /*2540*/  IMAD R58, R5, R53, R60 ;  /* 0x00000035053a7224 */ /* 0x000fc400078e023c */
[C---:B------:R-:W-:Y:S02]  /*2550*/  VIADD R59, R6.reuse, 0x26 ;  /* 0x00000026063b7836 */ /* 0x040fe40000000000 */
[----:B------:R-:W-:Y:S01]  /*2560*/  @!P0 IMAD.MOV R48, RZ, RZ, -R48 ;  /* 0x000000ffff308224 */ /* 0x000fe200078e0a30 */
[C---:B------:R-:W-:Y:S01]  /*2570*/  ISETP.GT.U32.AND P0, PT, R5.reuse, R56, PT ;  /* 0x000000380500720c */ /* 0x040fe20003f04070 */
[----:B------:R-:W-:Y:S01]  /*2580*/  @!P3 IMAD.MOV R49, RZ, RZ, -R49 ;  /* 0x000000ffff31b224 */ /* 0x000fe200078e0a31 */
[----:B------:R-:W-:Y:S01]  /*2590*/  IABS R60, R59 ;  /* 0x0000003b003c7213 */ /* 0x000fe20000000000 */
[----:B------:R-:W-:Y:S01]  /*25a0*/  VIADD R61, R6, 0x24 ;  /* 0x00000024063d7836 */ /* 0x000fe20000000000 */
[----:B------:R-:W-:Y:S01]  /*25b0*/  ISETP.GT.U32.AND P3, PT, R5, R58, PT ;  /* 0x0000003a0500720c */ /* 0x000fe20003f64070 */
[--C-:B------:R-:W-:Y:S01]  /*25c0*/  @!P5 IMAD.IADD R50, R50, 0x1, -R5.reuse ;  /* 0x000000013232d824 */ /* 0x100fe200078e0a05 */
[----:B------:R-:W-:Y:S01]  /*25d0*/  ISETP.GE.AND P5, PT, R62, RZ, PT ;  /* 0x000000ff3e00720c */ /* 0x000fe20003fa6270 */
[----:B------:R-:W-:Y:S01]  /*25e0*/  @!P2 IMAD.IADD R51, R51, 0x1, -R5 ;  /* 0x000000013333a824 */ /* 0x000fe200078e0a05 */
[----:B------:R-:W-:Y:S01]  /*25f0*/  IABS R62, R61 ;  /* 0x0000003d003e7213 */ /* 0x000fe20000000000 */
[----:B------:R-:W-:Y:S01]  /*2600*/  IMAD.HI.U32 R53, R15, R60, RZ ;  /* 0x0000003c0f357227 */ /* 0x000fe200078e00ff */
[----:B------:R-:W-:-:S03]  /*2610*/  ISETP.GE.AND P2, PT, R63, RZ, PT ;  /* 0x000000ff3f00720c */ /* 0x000fc60003f46270 */
[----:B------:R-:W-:Y:S01]  /*2620*/  @!P4 IMAD.MOV R51, RZ, RZ, -R51 ;  /* 0x000000ffff33c224 */ /* 0x000fe200078e0a33 */
[----:B------:R-:W-:Y:S01]  /*2630*/  ISETP.GE.AND P4, PT, R59, RZ, PT ;  /* 0x000000ff3b00720c */ /* 0x000fe20003f86270 */
[----:B------:R-:W-:Y:S02]  /*2640*/  @!P0 IMAD.IADD R56, R56, 0x1, -R5 ;  /* 0x0000000138388824 */ /* 0x000fe400078e0a05 */
[----:B------:R-:W-:Y:S02]  /*2650*/  IMAD.MOV R57, RZ, RZ, -R53 ;  /* 0x000000ffff397224 */ /* 0x000fe400078e0a35 */
[----:B------:R-:W-:Y:S02]  /*2660*/  VIADD R59, R6, 0x22 ;  /* 0x00000022063b7836 */ /* 0x000fe40000000000 */
[----:B------:R-:W-:-:S04]  /*2670*/  IMAD.HI.U32 R53, R15, R62, RZ ;  /* 0x0000003e0f357227 */ /* 0x000fc800078e00ff */
[--C-:B------:R-:W-:Y:S01]  /*2680*/  @!P6 IMAD.IADD R52, R52, 0x1, -R5.reuse ;  /* 0x000000013434e824 */ /* 0x100fe200078e0a05 */
[----:B------:R-:W-:Y:S01]  /*2690*/  ISETP.GE.AND P6, PT, R64, RZ, PT ;  /* 0x000000ff4000720c */ /* 0x000fe20003fc6270 */
[----:B------:R-:W-:Y:S01]  /*26a0*/  @!P3 IMAD.IADD R58, R58, 0x1, -R5 ;  /* 0x000000013a3ab824 */ /* 0x000fe200078e0a05 */
[----:B------:R-:W-:Y:S01]  /*26b0*/  IABS R64, R59 ;  /* 0x0000003b00407213 */ /* 0x000fe20000000000 */
[----:B------:R-:W-:Y:S01]  /*26c0*/  @!P1 IMAD.MOV R50, RZ, RZ, -R50 ;  /* 0x000000ffff329224 */ /* 0x000fe200078e0a32 */
[C---:B------:R-:W-:Y:S01]  /*26d0*/  ISETP.GT.U32.AND P1, PT, R5.reuse, R56, PT ;  /* 0x000000380500720c */ /* 0x040fe20003f24070 */
[----:B------:R-:W-:Y:S01]  /*26e0*/  IMAD.MOV R53, RZ, RZ, -R53 ;  /* 0x000000ffff357224 */ /* 0x000fe200078e0a35 */
[C---:B------:R-:W-:Y:S01]  /*26f0*/  ISETP.GT.U32.AND P3, PT, R5.reuse, R58, PT ;  /* 0x0000003a0500720c */ /* 0x040fe20003f64070 */
[----:B------:R-:W-:Y:S01]  /*2700*/  VIADD R65, R6, 0x1e ;  /* 0x0000001e06417836 */ /* 0x000fe20000000000 */
[C---:B------:R-:W-:Y:S01]  /*2710*/  ISETP.GT.U32.AND P0, PT, R5.reuse, R52, PT ;  /* 0x000000340500720c */ /* 0x040fe20003f04070 */
[----:B------:R-:W-:-:S02]  /*2720*/  IMAD R62, R5, R53, R62 ;  /* 0x00000035053e7224 */ /* 0x000fc400078e023e */
[----:B------:R-:W-:Y:S01]  /*2730*/  IMAD.HI.U32 R53, R15, R64, RZ ;  /* 0x000000400f357227 */ /* 0x000fe200078e00ff */
[----:B------:R-:W-:-:S03]  /*2740*/  IABS R68, R65 ;  /* 0x0000004100447213 */ /* 0x000fc60000000000 */
[----:B------:R-:W-:Y:S02]  /*2750*/  IMAD.MOV R53, RZ, RZ, -R53 ;  /* 0x000000ffff357224 */ /* 0x000fe400078e0a35 */
[--C-:B------:R-:W-:Y:S02]  /*2760*/  @!P1 IMAD.IADD R56, R56, 0x1, -R5.reuse ;  /* 0x0000000138389824 */ /* 0x100fe400078e0a05 */
[----:B------:R-:W-:Y:S02]  /*2770*/  IMAD R64, R5, R53, R64 ;  /* 0x0000003505407224 */ /* 0x000fe400078e0240 */
[----:B------:R-:W-:Y:S01]  /*2780*/  @!P3 IMAD.IADD R58, R58, 0x1, -R5 ;  /* 0x000000013a3ab824 */ /* 0x000fe200078e0a05 */
[----:B------:R-:W-:Y:S01]  /*2790*/  ISETP.GE.AND P3, PT, R59, RZ, PT ;  /* 0x000000ff3b00720c */ /* 0x000fe20003f66270 */
[----:B------:R-:W-:Y:S01]  /*27a0*/  @!P2 IMAD.MOV R56, RZ, RZ, -R56 ;  /* 0x000000ffff38a224 */ /* 0x000fe200078e0a38 */
[----:B------:R-:W-:Y:S01]  /*27b0*/  ISETP.GT.U32.AND P2, PT, R5, R64, PT ;  /* 0x000000400500720c */ /* 0x000fe20003f44070 */
[----:B------:R-:W-:-:S04]  /*27c0*/  IMAD.HI.U32 R59, R15, R68, RZ ;  /* 0x000000440f3b7227 */ /* 0x000fc800078e00ff */
[----:B------:R-:W-:Y:S02]  /*27d0*/  IMAD.MOV R59, RZ, RZ, -R59 ;  /* 0x000000ffff3b7224 */ /* 0x000fe400078e0a3b */
[C---:B------:R-:W-:Y:S02]  /*27e0*/  IMAD R60, R5.reuse, R57, R60 ;  /* 0x00000039053c7224 */ /* 0x040fe400078e023c */
[C---:B------:R-:W-:Y:S02]  /*27f0*/  IMAD R68, R5.reuse, R59, R68 ;  /* 0x0000003b05447224 */ /* 0x040fe400078e0244 */
[----:B------:R-:W-:Y:S01]  /*2800*/  VIADD R67, R6, 0x1c ;  /* 0x0000001c06437836 */ /* 0x000fe20000000000 */
[C---:B------:R-:W-:Y:S01]  /*2810*/  ISETP.GT.U32.AND P1, PT, R5.reuse, R60, PT ;  /* 0x0000003c0500720c */ /* 0x040fe20003f24070 */
[--C-:B------:R-:W-:Y:S01]  /*2820*/  @!P2 IMAD.IADD R64, R64, 0x1, -R5.reuse ;  /* 0x000000014040a824 */ /* 0x100fe200078e0a05 */
[----:B------:R-:W-:Y:S01]  /*2830*/  ISETP.GT.U32.AND P2, PT, R5, R68, PT ;  /* 0x000000440500720c */ /* 0x000fe20003f44070 */
[----:B------:R-:W-:Y:S01]  /*2840*/  VIADD R63, R6, 0x20 ;  /* 0x00000020063f7836 */ /* 0x000fe20000000000 */
[----:B------:R-:W-:Y:S01]  /*2850*/  IABS R70, R67 ;  /* 0x0000004300467213 */ /* 0x000fe20000000000 */
[----:B------:R-:W-:Y:S01]  /*2860*/  @!P0 IMAD.IADD R52, R52, 0x1, -R5 ;  /* 0x0000000134348824 */ /* 0x000fe200078e0a05 */
[----:B------:R-:W-:Y:S01]  /*2870*/  ISETP.GE.AND P0, PT, R61, RZ, PT ;  /* 0x000000ff3d00720c */ /* 0x000fe20003f06270 */
[----:B------:R-:W-:Y:S01]  /*2880*/  @!P6 IMAD.MOV R58, RZ, RZ, -R58 ;  /* 0x000000ffff3ae224 */ /* 0x000fe200078e0a3a */
[----:B------:R-:W-:Y:S01]  /*2890*/  IABS R66, R63 ;  /* 0x0000003f00427213 */ /* 0x000fe20000000000 */
[----:B------:R-:W-:Y:S01]  /*28a0*/  IMAD.MOV.U32 R57, RZ, RZ, R52 ;  /* 0x000000ffff397224 */ /* 0x000fe200078e0034 */
[----:B------:R-:W-:Y:S01]  /*28b0*/  ISETP.GE.AND P6, PT, R63, RZ, PT ;  /* 0x000000ff3f00720c */ /* 0x000fe20003fc6270 */
[----:B------:R-:W-:-:S02]  /*28c0*/  VIADD R63, R6, 0x18 ;  /* 0x00000018063f7836 */ /* 0x000fc40000000000 */
[----:B------:R-:W-:-:S03]  /*28d0*/  IMAD.HI.U32 R52, R15, R70, RZ ;  /* 0x000000460f347227 */ /* 0x000fc600078e00ff */
[----:B------:R-:W-:Y:S01]  /*28e0*/  IABS R74, R63 ;  /* 0x0000003f004a7213 */ /* 0x000fe20000000000 */
[--C-:B------:R-:W-:Y:S01]  /*28f0*/  @!P1 IMAD.IADD R60, R60, 0x1, -R5.reuse ;  /* 0x000000013c3c9824 */ /* 0x100fe200078e0a05 */
[----:B------:R-:W-:Y:S01]  /*2900*/  ISETP.GT.U32.AND P1, PT, R5, R62, PT ;  /* 0x0000003e0500720c */ /* 0x000fe20003f24070 */
[----:B------:R-:W-:Y:S02]  /*2910*/  @!P2 IMAD.IADD R68, R68, 0x1, -R5 ;  /* 0x000000014444a824 */ /* 0x000fe400078e0a05 */
[----:B------:R-:W-:Y:S02]  /*2920*/  IMAD.MOV R52, RZ, RZ, -R52 ;  /* 0x000000ffff347224 */ /* 0x000fe400078e0a34 */
[----:B------:R-:W-:Y:S01]  /*2930*/  IMAD.HI.U32 R53, R15, R66, RZ ;  /* 0x000000420f357227 */ /* 0x000fe200078e00ff */
[----:B------:R-:W-:-:S03]  /*2940*/  ISETP.GT.U32.AND P2, PT, R5, R68, PT ;  /* 0x000000440500720c */ /* 0x000fc60003f44070 */
[----:B------:R-:W-:Y:S02]  /*2950*/  IMAD R70, R5, R52, R70 ;  /* 0x0000003405467224 */ /* 0x000fe400078e0246 */
[----:B------:R-:W-:-:S04]  /*2960*/  IMAD.HI.U32 R52, R15, R74, RZ ;  /* 0x0000004a0f347227 */ /* 0x000fc800078e00ff */
[----:B------:R-:W-:Y:S02]  /*2970*/  IMAD.MOV R52, RZ, RZ, -R52 ;  /* 0x000000ffff347224 */ /* 0x000fe400078e0a34 */
[----:B------:R-:W-:Y:S01]  /*2980*/  @!P1 IMAD.IADD R62, R62, 0x1, -R5 ;  /* 0x000000013e3e9824 */ /* 0x000fe200078e0a05 */
[C---:B------:R-:W-:Y:S01]  /*2990*/  ISETP.GT.U32.AND P1, PT, R5.reuse, R60, PT ;  /* 0x0000003c0500720c */ /* 0x040fe20003f24070 */
[C---:B------:R-:W-:Y:S02]  /*29a0*/  IMAD R74, R5.reuse, R52, R74 ;  /* 0x00000034054a7224 */ /* 0x040fe400078e024a */
[----:B------:R-:W-:Y:S01]  /*29b0*/  @!P5 IMAD.MOV R57, RZ, RZ, -R57 ;  /* 0x000000ffff39d224 */ /* 0x000fe200078e0a39 */
[C---:B------:R-:W-:Y:S01]  /*29c0*/  ISETP.GT.U32.AND P5, PT, R5.reuse, R62, PT ;  /* 0x0000003e0500720c */ /* 0x040fe20003fa4070 */
[----:B------:R-:W-:Y:S01]  /*29d0*/  @!P2 IMAD.IADD R68, R68, 0x1, -R5 ;  /* 0x000000014444a824 */ /* 0x000fe200078e0a05 */
[----:B------:R-:W-:Y:S01]  /*29e0*/  ISETP.GT.U32.AND P2, PT, R5, R74, PT ;  /* 0x0000004a0500720c */ /* 0x000fe20003f44070 */
[----:B------:R-:W-:-:S02]  /*29f0*/  VIADD R75, R6, 0x16 ;  /* 0x00000016064b7836 */ /* 0x000fc40000000000 */
[----:B------:R-:W-:Y:S02]  /*2a00*/  IMAD.MOV R53, RZ, RZ, -R53 ;  /* 0x000000ffff357224 */ /* 0x000fe400078e0a35 */
[C---:B------:R-:W-:Y:S01]  /*2a10*/  VIADD R69, R6.reuse, 0x1a ;  /* 0x0000001a06457836 */ /* 0x040fe20000000000 */
[----:B------:R-:W-:Y:S01]  /*2a20*/  IABS R76, R75 ;  /* 0x0000004b004c7213 */ /* 0x000fe20000000000 */
[----:B------:R-:W-:Y:S02]  /*2a30*/  IMAD R66, R5, R53, R66 ;  /* 0x0000003505427224 */ /* 0x000fe400078e0242 */
[----:B------:R-:W0:Y:S01]  /*2a40*/  I2F.RP R53, R98 ;  /* 0x0000006200357306 */ /* 0x000e220000209400 */
[----:B------:R-:W-:Y:S01]  /*2a50*/  IABS R72, R69 ;  /* 0x0000004500487213 */ /* 0x000fe20000000000 */
[----:B------:R-:W-:Y:S02]  /*2a60*/  VIADD R77, R6, 0x14 ;  /* 0x00000014064d7836 */ /* 0x000fe40000000000 */
[----:B------:R-:W-:-:S03]  /*2a70*/  IMAD.HI.U32 R52, R15, R76, RZ ;  /* 0x0000004c0f347227 */ /* 0x000fc600078e00ff */
[----:B------:R-:W-:Y:S01]  /*2a80*/  IABS R78, R77 ;  /* 0x0000004d004e7213 */ /* 0x000fe20000000000 */
[--C-:B------:R-:W-:Y:S01]  /*2a90*/  @!P5 IMAD.IADD R62, R62, 0x1, -R5.reuse ;  /* 0x000000013e3ed824 */ /* 0x100fe200078e0a05 */
[----:B------:R-:W-:Y:S01]  /*2aa0*/  ISETP.GE.AND P5, PT, R65, RZ, PT ;  /* 0x000000ff4100720c */ /* 0x000fe20003fa6270 */
[----:B------:R-:W-:Y:S02]  /*2ab0*/  @!P2 IMAD.IADD R74, R74, 0x1, -R5 ;  /* 0x000000014a4aa824 */ /* 0x000fe400078e0a05 */
[----:B------:R-:W-:-:S03]  /*2ac0*/  IMAD.HI.U32 R61, R15, R72, RZ ;  /* 0x000000480f3d7227 */ /* 0x000fc600078e00ff */
[C---:B------:R-:W-:Y:S01]  /*2ad0*/  ISETP.GT.U32.AND P2, PT, R5.reuse, R74, PT ;  /* 0x0000004a0500720c */ /* 0x040fe20003f44070 */
[----:B------:R-:W-:Y:S01]  /*2ae0*/  IMAD.MOV R52, RZ, RZ, -R52 ;  /* 0x000000ffff347224 */ /* 0x000fe200078e0a34 */
[----:B0-----:R-:W0:Y:S01]  /*2af0*/  MUFU.RCP R53, R53 ;  /* 0x0000003500357308 */ /* 0x001e220000001000 */
[----:B------:R-:W-:Y:S01]  /*2b00*/  @!P1 IMAD.IADD R60, R60, 0x1, -R5 ;  /* 0x000000013c3c9824 */ /* 0x000fe200078e0a05 */
[C---:B------:R-:W-:Y:S01]  /*2b10*/  ISETP.GT.U32.AND P1, PT, R5.reuse, R66, PT ;  /* 0x000000420500720c */ /* 0x040fe20003f24070 */
[----:B------:R-:W-:Y:S01]  /*2b20*/  @!P0 IMAD.MOV R62, RZ, RZ, -R62 ;  /* 0x000000ffff3e8224 */ /* 0x000fe200078e0a3e */
[C---:B------:R-:W-:Y:S01]  /*2b30*/  ISETP.GT.U32.AND P0, PT, R5.reuse, R70, PT ;  /* 0x000000460500720c */ /* 0x040fe20003f04070 */
[----:B------:R-:W-:Y:S02]  /*2b40*/  IMAD.MOV R61, RZ, RZ, -R61 ;  /* 0x000000ffff3d7224 */ /* 0x000fe400078e0a3d */
[----:B------:R-:W-:Y:S02]  /*2b50*/  IMAD R76, R5, R52, R76 ;  /* 0x00000034054c7224 */ /* 0x000fe400078e024c */
[----:B------:R-:W-:-:S04]  /*2b60*/  IMAD.HI.U32 R52, R15, R78, RZ ;  /* 0x0000004e0f347227 */ /* 0x000fc800078e00ff */
[C---:B------:R-:W-:Y:S02]  /*2b70*/  IMAD R72, R5.reuse, R61, R72 ;  /* 0x0000003d05487224 */ /* 0x040fe400078e0248 */
[----:B------:R-:W-:Y:S02]  /*2b80*/  VIADD R79, R6, 0x12 ;  /* 0x00000012064f7836 */ /* 0x000fe40000000000 */
[----:B------:R-:W-:Y:S02]  /*2b90*/  IMAD.MOV R61, RZ, RZ, -R52 ;  /* 0x000000ffff3d7224 */ /* 0x000fe400078e0a34 */
[--C-:B------:R-:W-:Y:S01]  /*2ba0*/  @!P1 IMAD.IADD R66, R66, 0x1, -R5.reuse ;  /* 0x0000000142429824 */ /* 0x100fe200078e0a05 */
[----:B------:R-:W-:Y:S01]  /*2bb0*/  IABS R80, R79 ;  /* 0x0000004f00507213 */ /* 0x000fe20000000000 */
[C---:B------:R-:W-:Y:S01]  /*2bc0*/  IMAD R78, R5.reuse, R61, R78 ;  /* 0x0000003d054e7224 */ /* 0x040fe200078e024e */
[----:B------:R-:W-:Y:S01]  /*2bd0*/  ISETP.GT.U32.AND P1, PT, R5, R64, PT ;  /* 0x000000400500720c */ /* 0x000fe20003f24070 */
[----:B------:R-:W-:-:S02]  /*2be0*/  @!P0 IMAD.IADD R70, R70, 0x1, -R5 ;  /* 0x0000000146468824 */ /* 0x000fc400078e0a05 */
[----:B------:R-:W-:Y:S01]  /*2bf0*/  @!P2 IMAD.IADD R74, R74, 0x1, -R5 ;  /* 0x000000014a4aa824 */ /* 0x000fe200078e0a05 */
[C---:B------:R-:W-:Y:S01]  /*2c00*/  ISETP.GT.U32.AND P2, PT, R5.reuse, R78, PT ;  /* 0x0000004e0500720c */ /* 0x040fe20003f44070 */
[----:B------:R-:W-:Y:S01]  /*2c10*/  VIADD R81, R6, 0x10 ;  /* 0x0000001006517836 */ /* 0x000fe20000000000 */
[C---:B------:R-:W-:Y:S01]  /*2c20*/  ISETP.GT.U32.AND P0, PT, R5.reuse, R70, PT ;  /* 0x000000460500720c */ /* 0x040fe20003f04070 */
[----:B------:R-:W-:Y:S01]  /*2c30*/  @!P4 IMAD.MOV R60, RZ, RZ, -R60 ;  /* 0x000000ffff3cc224 */ /* 0x000fe200078e0a3c */
[----:B------:R-:W-:Y:S01]  /*2c40*/  ISETP.GT.U32.AND P4, PT, R5, R66, PT ;  /* 0x000000420500720c */ /* 0x000fe20003f84070 */
[----:B------:R-:W-:Y:S01]  /*2c50*/  IMAD.HI.U32 R52, R15, R80, RZ ;  /* 0x000000500f347227 */ /* 0x000fe200078e00ff */
[----:B------:R-:W-:-:S03]  /*2c60*/  IABS R82, R81 ;  /* 0x0000005100527213 */ /* 0x000fc60000000000 */
[----:B------:R-:W-:Y:S02]  /*2c70*/  IMAD.MOV R52, RZ, RZ, -R52 ;  /* 0x000000ffff347224 */ /* 0x000fe400078e0a34 */
[----:B0-----:R-:W-:Y:S02]  /*2c80*/  VIADD R53, R53, 0xffffffe ;  /* 0x0ffffffe35357836 */ /* 0x001fe40000000000 */
[----:B------:R-:W-:Y:S02]  /*2c90*/  IMAD R80, R5, R52, R80 ;  /* 0x0000003405507224 */ /* 0x000fe400078e0250 */
[----:B------:R-:W-:Y:S02]  /*2ca0*/  IMAD.HI.U32 R59, R15, R82, RZ ;  /* 0x000000520f3b7227 */ /* 0x000fe400078e00ff */
[----:B------:R-:W0:Y:S02]  /*2cb0*/  F2I.FTZ.U32.TRUNC.NTZ R53, R53 ;  /* 0x0000003500357305 */ /* 0x000e24000021f000 */
[----:B------:R-:W-:Y:S01]  /*2cc0*/  @!P2 IMAD.IADD R78, R78, 0x1, -R5 ;  /* 0x000000014e4ea824 */ /* 0x000fe200078e0a05 */
[----:B------:R-:W-:Y:S01]  /*2cd0*/  ISETP.GT.U32.AND P2, PT, R5, R80, PT ;  /* 0x000000500500720c */ /* 0x000fe20003f44070 */
[----:B------:R-:W-:-:S02]  /*2ce0*/  IMAD.MOV R59, RZ, RZ, -R59 ;  /* 0x000000ffff3b7224 */ /* 0x000fc400078e0a3b */
[--C-:B------:R-:W-:Y:S01]  /*2cf0*/  @!P4 IMAD.IADD R66, R66, 0x1, -R5.reuse ;  /* 0x000000014242c824 */ /* 0x100fe200078e0a05 */
[C---:B------:R-:W-:Y:S01]  /*2d00*/  ISETP.GT.U32.AND P4, PT, R5.reuse, R72, PT ;  /* 0x000000480500720c */ /* 0x040fe20003f84070 */
[--C-:B------:R-:W-:Y:S01]  /*2d10*/  @!P0 IMAD.IADD R70, R70, 0x1, -R5.reuse ;  /* 0x0000000146468824 */ /* 0x100fe200078e0a05 */
[C---:B------:R-:W-:Y:S01]  /*2d20*/  ISETP.GT.U32.AND P0, PT, R5.reuse, R76, PT ;  /* 0x0000004c0500720c */ /* 0x040fe20003f04070 */
[C---:B------:R-:W-:Y:S02]  /*2d30*/  IMAD R82, R5.reuse, R59, R82 ;  /* 0x0000003b05527224 */ /* 0x040fe400078e0252 */
[C---:B------:R-:W-:Y:S02]  /*2d40*/  VIADD R59, R6.reuse, 0xe ;  /* 0x0000000e063b7836 */ /* 0x040fe40000000000 */
[----:B------:R-:W-:Y:S02]  /*2d50*/  VIADD R83, R6, 0xa ;  /* 0x0000000a06537836 */ /* 0x000fe40000000000 */
[----:B------:R-:W-:Y:S01]  /*2d60*/  @!P2 IMAD.IADD R80, R80, 0x1, -R5 ;  /* 0x000000015050a824 */ /* 0x000fe200078e0a05 */
[----:B------:R-:W-:Y:S01]  /*2d70*/  IABS R84, R59 ;  /* 0x0000003b00547213 */ /* 0x000fe20000000000 */
[----:B0-----:R-:W-:Y:S01]  /*2d80*/  IMAD.MOV R73, RZ, RZ, -R53 ;  /* 0x000000ffff497224 */ /* 0x001fe200078e0a35 */
[----:B------:R-:W-:Y:S01]  /*2d90*/  IABS R88, R83 ;  /* 0x0000005300587213 */ /* 0x000fe20000000000 */
[--C-:B------:R-:W-:Y:S01]  /*2da0*/  @!P1 IMAD.IADD R64, R64, 0x1, -R5.reuse ;  /* 0x0000000140409824 */ /* 0x100fe200078e0a05 */
[----:B------:R-:W-:Y:S01]  /*2db0*/  ISETP.GT.U32.AND P2, PT, R5, R82, PT ;  /* 0x000000520500720c */ /* 0x000fe20003f44070 */
[----:B------:R-:W-:Y:S01]  /*2dc0*/  @!P4 IMAD.IADD R72, R72, 0x1, -R5 ;  /* 0x000000014848c824 */ /* 0x000fe200078e0a05 */
[----:B------:R-:W-:Y:S01]  /*2dd0*/  ISETP.GE.AND P1, PT, R67, RZ, PT ;  /* 0x000000ff4300720c */ /* 0x000fe20003f26270 */
[----:B------:R-:W-:-:S03]  /*2de0*/  IMAD.HI.U32 R61, R15, R84, RZ ;  /* 0x000000540f3d7227 */ /* 0x000fc600078e00ff */
[----:B------:R-:W-:Y:S01]  /*2df0*/  ISETP.GT.U32.AND P4, PT, R5, R72, PT ;  /* 0x000000480500720c */ /* 0x000fe20003f84070 */
[----:B------:R-:W-:Y:S01]  /*2e00*/  @!P0 IMAD.IADD R76, R76, 0x1, -R5 ;  /* 0x000000014c4c8824 */ /* 0x000fe200078e0a05 */
[----:B------:R-:W-:Y:S01]  /*2e10*/  ISETP.GE.AND P0, PT, R63, RZ, PT ;  /* 0x000000ff3f00720c */ /* 0x000fe20003f06270 */
[----:B------:R-:W-:-:S04]  /*2e20*/  IMAD.HI.U32 R67, R15, R88, RZ ;  /* 0x000000580f437227 */ /* 0x000fc800078e00ff */
[----:B------:R-:W-:Y:S02]  /*2e30*/  IMAD.MOV.U32 R52, RZ, RZ, RZ ;  /* 0x000000ffff347224 */ /* 0x000fe400078e00ff */
[----:B------:R-:W-:Y:S02]  /*2e40*/  IMAD R73, R73, R98, RZ ;  /* 0x0000006249497224 */ /* 0x000fe400078e02ff */
[----:B------:R-:W-:Y:S02]  /*2e50*/  VIADD R63, R6, 0xc ;  /* 0x0000000c063f7836 */ /* 0x000fe40000000000 */
[----:B------:R-:W-:Y:S02]  /*2e60*/  IMAD.MOV R61, RZ, RZ, -R61 ;  /* 0x000000ffff3d7224 */ /* 0x000fe400078e0a3d */
[----:B------:R-:W-:Y:S01]  /*2e70*/  IMAD.MOV R71, RZ, RZ, -R67 ;  /* 0x000000ffff477224 */ /* 0x000fe200078e0a43 */
[----:B------:R-:W-:Y:S01]  /*2e80*/  IABS R86, R63 ;  /* 0x0000003f00567213 */ /* 0x000fe20000000000 */
[----:B------:R-:W-:-:S04]  /*2e90*/  IMAD.HI.U32 R67, R53, R73, R52 ;  /* 0x0000004935437227 */ /* 0x000fc800078e0034 */
[C---:B------:R-:W-:Y:S02]  /*2ea0*/  IMAD R52, R5.reuse, R61, R84 ;  /* 0x0000003d05347224 */ /* 0x040fe400078e0254 */
[----:B------:R-:W-:Y:S02]  /*2eb0*/  VIADD R85, R6, 0x8 ;  /* 0x0000000806557836 */ /* 0x000fe40000000000 */
[----:B------:R-:W-:Y:S01]  /*2ec0*/  @!P2 IMAD.IADD R82, R82, 0x1, -R5 ;  /* 0x000000015252a824 */ /* 0x000fe200078e0a05 */
[----:B------:R-:W-:Y:S01]  /*2ed0*/  ISETP.GT.U32.AND P2, PT, R5, R52, PT ;  /* 0x000000340500720c */ /* 0x000fe20003f44070 */
[----:B------:R-:W-:Y:S01]  /*2ee0*/  IMAD.HI.U32 R65, R15, R86, RZ ;  /* 0x000000560f417227 */ /* 0x000fe200078e00ff */
[----:B------:R-:W-:-:S03]  /*2ef0*/  IABS R90, R85 ;  /* 0x00000055005a7213 */ /* 0x000fc60000000000 */
[----:B------:R-:W-:Y:S01]  /*2f00*/  @!P4 IMAD.IADD R72, R72, 0x1, -R5 ;  /* 0x000000014848c824 */ /* 0x000fe200078e0a05 */
[----:B------:R-:W-:Y:S01]  /*2f10*/  ISETP.GE.AND P4, PT, R69, RZ, PT ;  /* 0x000000ff4500720c */ /* 0x000fe20003f86270 */
[----:B------:R-:W-:Y:S02]  /*2f20*/  IMAD.MOV R65, RZ, RZ, -R65 ;  /* 0x000000ffff417224 */ /* 0x000fe400078e0a41 */
[----:B------:R-:W-:-:S04]  /*2f30*/  IMAD.HI.U32 R69, R15, R90, RZ ;  /* 0x0000005a0f457227 */ /* 0x000fc800078e00ff */
[C---:B------:R-:W-:Y:S02]  /*2f40*/  IMAD R84, R5.reuse, R65, R86 ;  /* 0x0000004105547224 */ /* 0x040fe400078e0256 */
[C---:B------:R-:W-:Y:S02]  /*2f50*/  IMAD R86, R5.reuse, R71, R88 ;  /* 0x0000004705567224 */ /* 0x040fe400078e0258 */
[----:B------:R-:W-:Y:S02]  /*2f60*/  IMAD.MOV R69, RZ, RZ, -R69 ;  /* 0x000000ffff457224 */ /* 0x000fe400078e0a45 */
[----:B------:R-:W-:Y:S02]  /*2f70*/  VIADD R71, R6, 0x6 ;  /* 0x0000000606477836 */ /* 0x000fe40000000000 */
[----:B------:R-:W-:Y:S01]  /*2f80*/  @!P2 IMAD.IADD R52, R52, 0x1, -R5 ;  /* 0x000000013434a824 */ /* 0x000fe200078e0a05 */
[C---:B------:R-:W-:Y:S01]  /*2f90*/  ISETP.GT.U32.AND P2, PT, R5.reuse, R84, PT ;  /* 0x000000540500720c */ /* 0x040fe20003f44070 */
[C---:B------:R-:W-:Y:S01]  /*2fa0*/  IMAD R88, R5.reuse, R69, R90 ;  /* 0x0000004505587224 */ /* 0x040fe200078e025a */
[----:B------:R-:W-:Y:S01]  /*2fb0*/  IABS R90, R71 ;  /* 0x00000047005a7213 */ /* 0x000fe20000000000 */
[----:B------:R-:W-:Y:S01]  /*2fc0*/  @!P3 IMAD.MOV R64, RZ, RZ, -R64 ;  /* 0x000000ffff40b224 */ /* 0x000fe200078e0a40 */
[----:B------:R-:W-:Y:S01]  /*2fd0*/  ISETP.GT.U32.AND P3, PT, R5, R78, PT ;  /* 0x0000004e0500720c */ /* 0x000fe20003f64070 */
[C---:B------:R-:W-:Y:S01]  /*2fe0*/  VIADD R87, R6.reuse, 0x2 ;  /* 0x0000000206577836 */ /* 0x040fe20000000000 */
[----:B------:R-:W-:Y:S01]  /*2ff0*/  IABS R69, R0 ;  /* 0x0000000000457213 */ /* 0x000fe20000000000 */
[----:B------:R-:W-:-:S02]  /*3000*/  VIADD R73, R6, 0x4 ;  /* 0x0000000406497836 */ /* 0x000fc40000000000 */
[----:B------:R-:W-:Y:S01]  /*3010*/  IMAD.HI.U32 R53, R15, R90, RZ ;  /* 0x0000005a0f357227 */ /* 0x000fe200078e00ff */
[----:B------:R-:W-:Y:S02]  /*3020*/  IABS R94, R87 ;  /* 0x00000057005e7213 */ /* 0x000fe40000000000 */
[----:B------:R-:W-:Y:S01]  /*3030*/  IABS R92, R73 ;  /* 0x00000049005c7213 */ /* 0x000fe20000000000 */
[----:B------:R-:W-:Y:S02]  /*3040*/  IMAD.MOV R53, RZ, RZ, -R53 ;  /* 0x000000ffff357224 */ /* 0x000fe400078e0a35 */
[----:B------:R-:W-:Y:S01]  /*3050*/  @!P2 IMAD.IADD R84, R84, 0x1, -R5 ;  /* 0x000000015454a824 */ /* 0x000fe200078e0a05 */
[C---:B------:R-:W-:Y:S01]  /*3060*/  ISETP.GT.U32.AND P2, PT, R5.reuse, R76, PT ;  /* 0x0000004c0500720c */ /* 0x040fe20003f44070 */
[----:B------:R-:W-:Y:S01]  /*3070*/  @!P1 IMAD.MOV R70, RZ, RZ, -R70 ;  /* 0x000000ffff469224 */ /* 0x000fe200078e0a46 */
[C---:B------:R-:W-:Y:S01]  /*3080*/  ISETP.GT.U32.AND P1, PT, R5.reuse, R82, PT ;  /* 0x000000520500720c */ /* 0x040fe20003f24070 */
[----:B------:R-:W-:Y:S01]  /*3090*/  @!P0 IMAD.MOV R74, RZ, RZ, -R74 ;  /* 0x000000ffff4a8224 */ /* 0x000fe200078e0a4a */
[C---:B------:R-:W-:Y:S01]  /*30a0*/  ISETP.GT.U32.AND P0, PT, R5.reuse, R86, PT ;  /* 0x000000560500720c */ /* 0x040fe20003f04070 */
[----:B------:R-:W-:-:S02]  /*30b0*/  IMAD R90, R5, R53, R90 ;  /* 0x00000035055a7224 */ /* 0x000fc400078e025a */
[----:B------:R-:W-:Y:S01]  /*30c0*/  @!P5 IMAD.MOV R68, RZ, RZ, -R68 ;  /* 0x000000ffff44d224 */ /* 0x000fe200078e0a44 */
[----:B------:R-:W-:Y:S01]  /*30d0*/  ISETP.GT.U32.AND P5, PT, R5, R80, PT ;  /* 0x000000500500720c */ /* 0x000fe20003fa4070 */
[----:B------:R-:W-:-:S04]  /*30e0*/  IMAD.HI.U32 R65, R15, R94, RZ ;  /* 0x0000005e0f417227 */ /* 0x000fc800078e00ff */
[----:B------:R-:W-:-:S04]  /*30f0*/  IMAD.HI.U32 R61, R15, R92, RZ ;  /* 0x0000005c0f3d7227 */ /* 0x000fc800078e00ff */
[----:B------:R-:W-:Y:S01]  /*3100*/  @!P6 IMAD.MOV R66, RZ, RZ, -R66 ;  /* 0x000000ffff42e224 */ /* 0x000fe200078e0a42 */
[C---:B------:R-:W-:Y:S01]  /*3110*/  ISETP.GT.U32.AND P6, PT, R5.reuse, R52, PT ;  /* 0x000000340500720c */ /* 0x040fe20003fc4070 */
[----:B------:R-:W-:Y:S01]  /*3120*/  @!P3 IMAD.IADD R78, R78, 0x1, -R5 ;  /* 0x000000014e4eb824 */ /* 0x000fe200078e0a05 */
[----:B------:R-:W-:Y:S01]  /*3130*/  ISETP.GT.U32.AND P3, PT, R5, R90, PT ;  /* 0x0000005a0500720c */ /* 0x000fe20003f64070 */
[----:B------:R-:W-:-:S04]  /*3140*/  IMAD.HI.U32 R15, R15, R96, RZ ;  /* 0x000000600f0f7227 */ /* 0x000fc800078e00ff */
[----:B------:R-:W-:Y:S02]  /*3150*/  IMAD.MOV R65, RZ, RZ, -R65 ;  /* 0x000000ffff417224 */ /* 0x000fe400078e0a41 */
[----:B------:R-:W-:Y:S02]  /*3160*/  IMAD.MOV R61, RZ, RZ, -R61 ;  /* 0x000000ffff3d7224 */ /* 0x000fe400078e0a3d */
[----:B------:R-:W-:Y:S02]  /*3170*/  IMAD.MOV R15, RZ, RZ, -R15 ;  /* 0x000000ffff0f7224 */ /* 0x000fe400078e0a0f */
[C---:B------:R-:W-:Y:S02]  /*3180*/  IMAD R94, R5.reuse, R65, R94 ;  /* 0x00000041055e7224 */ /* 0x040fe400078e025e */
[C---:B------:R-:W-:Y:S02]  /*3190*/  IMAD R92, R5.reuse, R61, R92 ;  /* 0x0000003d055c7224 */ /* 0x040fe400078e025c */
[----:B------:R-:W-:Y:S01]  /*31a0*/  @!P2 IMAD.IADD R76, R76, 0x1, -R5 ;  /* 0x000000014c4ca824 */ /* 0x000fe200078e0a05 */
[C---:B------:R-:W-:Y:S01]  /*31b0*/  ISETP.GT.U32.AND P2, PT, R5.reuse, R88, PT ;  /* 0x000000580500720c */ /* 0x040fe20003f44070 */
[----:B------:R-:W-:-:S02]  /*31c0*/  IMAD R96, R5, R15, R96 ;  /* 0x0000000f05607224 */ /* 0x000fc400078e0260 */
[----:B------:R-:W-:Y:S01]  /*31d0*/  @!P4 IMAD.MOV R72, RZ, RZ, -R72 ;  /* 0x000000ffff48c224 */ /* 0x000fe200078e0a48 */
[C---:B------:R-:W-:Y:S01]  /*31e0*/  ISETP.GT.U32.AND P4, PT, R5.reuse, R84, PT ;  /* 0x000000540500720c */ /* 0x040fe20003f84070 */
[--C-:B------:R-:W-:Y:S01]  /*31f0*/  @!P1 IMAD.IADD R82, R82, 0x1, -R5.reuse ;  /* 0x0000000152529824 */ /* 0x100fe200078e0a05 */
[----:B------:R-:W-:Y:S01]  /*3200*/  ISETP.GT.U32.AND P1, PT, R5, R94, PT ;  /* 0x0000005e0500720c */ /* 0x000fe20003f24070 */
[--C-:B------:R-:W-:Y:S01]  /*3210*/  @!P0 IMAD.IADD R86, R86, 0x1, -R5.reuse ;  /* 0x0000000156568824 */ /* 0x100fe200078e0a05 */
[----:B------:R-:W-:Y:S01]  /*3220*/  ISETP.GE.AND P0, PT, R75, RZ, PT ;  /* 0x000000ff4b00720c */ /* 0x000fe20003f06270 */
[----:B------:R-:W-:Y:S01]  /*3230*/  @!P5 IMAD.IADD R80, R80, 0x1, -R5 ;  /* 0x000000015050d824 */ /* 0x000fe200078e0a05 */
[----:B------:R-:W-:Y:S01]  /*3240*/  ISETP.GT.U32.AND P5, PT, R5, R92, PT ;  /* 0x0000005c0500720c */ /* 0x000fe20003fa4070 */
[----:B------:R-:W-:-:S04]  /*3250*/  IMAD.HI.U32 R67, R67, R69, RZ ;  /* 0x0000004543437227 */ /* 0x000fc800078e00ff */
[--C-:B------:R-:W-:Y:S01]  /*3260*/  @!P6 IMAD.IADD R52, R52, 0x1, -R5.reuse ;  /* 0x000000013434e824 */ /* 0x100fe200078e0a05 */
[----:B------:R-:W-:Y:S01]  /*3270*/  ISETP.GT.U32.AND P6, PT, R5, R96, PT ;  /* 0x000000600500720c */ /* 0x000fe20003fc4070 */
[----:B------:R-:W-:Y:S01]  /*3280*/  @!P3 IMAD.IADD R90, R90, 0x1, -R5 ;  /* 0x000000015a5ab824 */ /* 0x000fe200078e0a05 */
[----:B------:R-:W-:Y:S01]  /*3290*/  ISETP.GE.AND P3, PT, R79, RZ, PT ;  /* 0x000000ff4f00720c */ /* 0x000fe20003f66270 */
[----:B------:R-:W-:Y:S02]  /*32a0*/  IMAD.MOV R67, RZ, RZ, -R67 ;  /* 0x000000ffff437224 */ /* 0x000fe400078e0a43 */
[----:B------:R-:W-:Y:S01]  /*32b0*/  @!P2 IMAD.IADD R88, R88, 0x1, -R5 ;  /* 0x000000015858a824 */ /* 0x000fe200078e0a05 */
[----:B------:R-:W-:Y:S01]  /*32c0*/  ISETP.GE.AND P2, PT, R77, RZ, PT ;  /* 0x000000ff4d00720c */ /* 0x000fe20003f46270 */
[----:B------:R-:W-:Y:S02]  /*32d0*/  IMAD R15, R98, R67, R69 ;  /* 0x00000043620f7224 */ /* 0x000fe400078e0245 */
[----:B------:R-:W-:-:S02]  /*32e0*/  @!P4 IMAD.IADD R84, R84, 0x1, -R5 ;  /* 0x000000015454c824 */ /* 0x000fc400078e0a05 */
[--C-:B------:R-:W-:Y:S01]  /*32f0*/  @!P1 IMAD.IADD R94, R94, 0x1, -R5.reuse ;  /* 0x000000015e5e9824 */ /* 0x100fe200078e0a05 */
[----:B------:R-:W-:Y:S01]  /*3300*/  ISETP.GT.U32.AND P4, PT, R98, R15, PT ;  /* 0x0000000f6200720c */ /* 0x000fe20003f84070 */
[----:B------:R-:W-:Y:S01]  /*3310*/  @!P0 IMAD.MOV R76, RZ, RZ, -R76 ;  /* 0x000000ffff4c8224 */ /* 0x000fe200078e0a4c */
[----:B------:R-:W-:Y:S01]  /*3320*/  ISETP.GE.AND P1, PT, R59, RZ, PT ;  /* 0x000000ff3b00720c */ /* 0x000fe20003f26270 */
[--C-:B------:R-:W-:Y:S01]  /*3330*/  @!P5 IMAD.IADD R92, R92, 0x1, -R5.reuse ;  /* 0x000000015c5cd824 */ /* 0x100fe200078e0a05 */
[----:B------:R-:W-:Y:S01]  /*3340*/  ISETP.GT.U32.AND P0, PT, R5, R86, PT ;  /* 0x000000560500720c */ /* 0x000fe20003f04070 */
[--C-:B------:R-:W-:Y:S01]  /*3350*/  @!P6 IMAD.IADD R96, R96, 0x1, -R5.reuse ;  /* 0x000000016060e824 */ /* 0x100fe200078e0a05 */
[----:B------:R-:W-:Y:S01]  /*3360*/  ISETP.GE.AND P5, PT, R81, RZ, PT ;  /* 0x000000ff5100720c */ /* 0x000fe20003fa6270 */
[----:B------:R-:W-:Y:S01]  /*3370*/  @!P3 IMAD.MOV R80, RZ, RZ, -R80 ;  /* 0x000000ffff50b224 */ /* 0x000fe200078e0a50 */
[----:B------:R-:W-:Y:S01]  /*3380*/  ISETP.GE.AND P6, PT, R63, RZ, PT ;  /* 0x000000ff3f00720c */ /* 0x000fe20003fc6270 */
[----:B------:R-:W-:Y:S01]  /*3390*/  @!P2 IMAD.MOV R78, RZ, RZ, -R78 ;  /* 0x000000ffff4ea224 */ /* 0x000fe200078e0a4e */
[----:B------:R-:W-:Y:S01]  /*33a0*/  ISETP.GT.U32.AND P3, PT, R5, R90, PT ;  /* 0x0000005a0500720c */ /* 0x000fe20003f64070 */
[----:B------:R-:W-:Y:S01]  /*33b0*/  IMAD.SHL.U32 R3, R3, 0x8, RZ ;  /* 0x0000000803037824 */ /* 0x000fe200078e00ff */
[----:B------:R-:W-:Y:S01]  /*33c0*/  ISETP.GT.U32.AND P2, PT, R5, R88, PT ;  /* 0x000000580500720c */ /* 0x000fe20003f44070 */
[----:B------:R-:W-:Y:S01]  /*33d0*/  @!P4 IMAD.IADD R15, R15, 0x1, -R98 ;  /* 0x000000010f0fc824 */ /* 0x000fe200078e0a62 */
[C---:B------:R-:W-:Y:S01]  /*33e0*/  ISETP.GT.U32.AND P4, PT, R5.reuse, R92, PT ;  /* 0x0000005c0500720c */ /* 0x040fe20003f84070 */
[----:B------:R-:W-:Y:S01]  /*33f0*/  @!P1 IMAD.MOV R52, RZ, RZ, -R52 ;  /* 0x000000ffff349224 */ /* 0x000fe200078e0a34 */
[----:B------:R-:W-:Y:S01]  /*3400*/  ISETP.GT.U32.AND P1, PT, R5, R94, PT ;  /* 0x0000005e0500720c */ /* 0x000fe20003f24070 */
[--C-:B------:R-:W-:Y:S01]  /*3410*/  @!P0 IMAD.IADD R86, R86, 0x1, -R5.reuse ;  /* 0x0000000156568824 */ /* 0x100fe200078e0a05 */
[----:B------:R-:W-:Y:S01]  /*3420*/  ISETP.GE.AND P0, PT, R83, RZ, PT ;  /* 0x000000ff5300720c */ /* 0x000fe20003f06270 */
[----:B------:R-:W-:Y:S01]  /*3430*/  @!P5 IMAD.MOV R82, RZ, RZ, -R82 ;  /* 0x000000ffff52d224 */ /* 0x000fe200078e0a52 */
[----:B------:R-:W-:Y:S01]  /*3440*/  ISETP.GT.U32.AND P5, PT, R5, R96, PT ;  /* 0x000000600500720c */ /* 0x000fe20003fa4070 */
[----:B------:R-:W-:Y:S01]  /*3450*/  @!P6 IMAD.MOV R84, RZ, RZ, -R84 ;  /* 0x000000ffff54e224 */ /* 0x000fe200078e0a54 */
[----:B------:R-:W-:Y:S01]  /*3460*/  ISETP.GT.U32.AND P6, PT, R98, R15, PT ;  /* 0x0000000f6200720c */ /* 0x000fe20003fc4070 */
[--C-:B------:R-:W-:Y:S01]  /*3470*/  @!P3 IMAD.IADD R90, R90, 0x1, -R5.reuse ;  /* 0x000000015a5ab824 */ /* 0x100fe200078e0a05 */
[----:B------:R-:W-:Y:S01]  /*3480*/  ISETP.GE.AND P3, PT, R85, RZ, PT ;  /* 0x000000ff5500720c */ /* 0x000fe20003f66270 */
[--C-:B------:R-:W-:Y:S01]  /*3490*/  @!P2 IMAD.IADD R88, R88, 0x1, -R5.reuse ;  /* 0x000000015858a824 */ /* 0x100fe200078e0a05 */
[----:B------:R-:W-:Y:S01]  /*34a0*/  ISETP.GE.AND P2, PT, R6, RZ, PT ;  /* 0x000000ff0600720c */ /* 0x000fe20003f46270 */
[--C-:B------:R-:W-:Y:S01]  /*34b0*/  @!P4 IMAD.IADD R92, R92, 0x1, -R5.reuse ;  /* 0x000000015c5cc824 */ /* 0x100fe200078e0a05 */
[----:B------:R-:W-:Y:S01]  /*34c0*/  LOP3.LUT R6, RZ, R55, RZ, 0x33, !PT ;  /* 0x00000037ff067212 */ /* 0x000fe200078e33ff */
[--C-:B------:R-:W-:Y:S01]  /*34d0*/  @!P1 IMAD.IADD R94, R94, 0x1, -R5.reuse ;  /* 0x000000015e5e9824 */ /* 0x100fe200078e0a05 */
[----:B------:R-:W-:Y:S01]  /*34e0*/  ISETP.GE.AND P1, PT, R73, RZ, PT ;  /* 0x000000ff4900720c */ /* 0x000fe20003f26270 */
[----:B------:R-:W-:Y:S01]  /*34f0*/  @!P0 IMAD.MOV R86, RZ, RZ, -R86 ;  /* 0x000000ffff568224 */ /* 0x000fe200078e0a56 */
[----:B------:R-:W-:Y:S01]  /*3500*/  ISETP.NE.AND P0, PT, R55, RZ, PT ;  /* 0x000000ff3700720c */ /* 0x000fe20003f05270 */
[----:B------:R-:W-:Y:S01]  /*3510*/  @!P5 IMAD.IADD R96, R96, 0x1, -R5 ;  /* 0x000000016060d824 */ /* 0x000fe200078e0a05 */
[----:B------:R-:W-:Y:S01]  /*3520*/  ISETP.GE.AND P5, PT, R87, RZ, PT ;  /* 0x000000ff5700720c */ /* 0x000fe20003fa6270 */
[----:B------:R-:W-:Y:S01]  /*3530*/  @!P6 IMAD.IADD R15, R15, 0x1, -R98 ;  /* 0x000000010f0fe824 */ /* 0x000fe200078e0a62 */
[----:B------:R-:W-:Y:S01]  /*3540*/  ISETP.GE.AND P4, PT, R71, RZ, PT ;  /* 0x000000ff4700720c */ /* 0x000fe20003f86270 */
[----:B------:R-:W-:Y:S01]  /*3550*/  @!P3 IMAD.MOV R88, RZ, RZ, -R88 ;  /* 0x000000ffff58b224 */ /* 0x000fe200078e0a58 */
[----:B------:R-:W-:Y:S01]  /*3560*/  ISETP.GE.AND P6, PT, R0, RZ, PT ;  /* 0x000000ff0000720c */ /* 0x000fe20003fc6270 */
[----:B------:R-:W-:Y:S01]  /*3570*/  IMAD.MOV.U32 R5, RZ, RZ, R15 ;  /* 0x000000ffff057224 */ /* 0x000fe200078e000f */
[----:B------:R-:W-:Y:S01]  /*3580*/  SEL R57, R6, R57, !P0 ;  /* 0x0000003906397207 */ /* 0x000fe20004000000 */
[----:B------:R-:W-:Y:S01]  /*3590*/  @!P2 IMAD.MOV R96, RZ, RZ, -R96 ;  /* 0x000000ffff60a224 */ /* 0x000fe200078e0a60 */
[----:B------:R-:W-:Y:S01]  /*35a0*/  ISETP.NE.AND P3, PT, R54, RZ, PT ;  /* 0x000000ff3600720c */ /* 0x000fe20003f65270 */
[----:B------:R-:W-:Y:S01]  /*35b0*/  @!P1 IMAD.MOV R92, RZ, RZ, -R92 ;  /* 0x000000ffff5c9224 */ /* 0x000fe200078e0a5c */
[C---:B------:R-:W-:Y:S01]  /*35c0*/  SEL R51, R6.reuse, R51, !P0 ;  /* 0x0000003306337207 */ /* 0x040fe20004000000 */
[----:B------:R-:W-:Y:S01]  /*35d0*/  IMAD R57, R57, UR5, RZ ;  /* 0x0000000539397c24 */ /* 0x000fe2000f8e02ff */
[C---:B------:R-:W-:Y:S01]  /*35e0*/  SEL R50, R6.reuse, R50, !P0 ;  /* 0x0000003206327207 */ /* 0x040fe20004000000 */
[----:B------:R-:W-:Y:S01]  /*35f0*/  @!P5 IMAD.MOV R94, RZ, RZ, -R94 ;  /* 0x000000ffff5ed224 */ /* 0x000fe200078e0a5e */
[C---:B------:R-:W-:Y:S01]  /*3600*/  SEL R49, R6.reuse, R49, !P0 ;  /* 0x0000003106317207 */ /* 0x040fe20004000000 */
[----:B------:R-:W-:Y:S01]  /*3610*/  IMAD R51, R51, UR5, RZ ;  /* 0x0000000533337c24 */ /* 0x000fe2000f8e02ff */
[----:B------:R-:W-:Y:S01]  /*3620*/  SEL R56, R6, R56, !P0 ;  /* 0x0000003806387207 */ /* 0x000fe20004000000 */
[----:B------:R-:W-:Y:S01]  /*3630*/  IMAD R50, R50, UR5, RZ ;  /* 0x0000000532327c24 */ /* 0x000fe2000f8e02ff */
[C---:B------:R-:W-:Y:S01]  /*3640*/  SEL R60, R6.reuse, R60, !P0 ;  /* 0x0000003c063c7207 */ /* 0x040fe20004000000 */
[----:B------:R-:W-:Y:S01]  /*3650*/  IMAD R49, R49, UR5, RZ ;  /* 0x0000000531317c24 */ /* 0x000fe2000f8e02ff */
[----:B------:R-:W-:Y:S01]  /*3660*/  IADD3 R15, P1, R57, UR8, RZ ;  /* 0x00000008390f7c10 */ /* 0x000fe2000ff3e0ff */
[----:B------:R-:W-:Y:S01]  /*3670*/  @!P4 IMAD.MOV R90, RZ, RZ, -R90 ;  /* 0x000000ffff5ac224 */ /* 0x000fe200078e0a5a */
[----:B------:R-:W-:Y:S01]  /*3680*/  SEL R62, R6, R62, !P0 ;  /* 0x0000003e063e7207 */ /* 0x000fe20004000000 */
[----:B------:R-:W-:Y:S01]  /*3690*/  @!P6 IMAD.MOV R5, RZ, RZ, -R5 ;  /* 0x000000ffff05e224 */ /* 0x000fe200078e0a05 */
[----:B------:R-:W-:Y:S01]  /*36a0*/  IADD3 R53, P5, R51, UR8, RZ ;  /* 0x0000000833357c10 */ /* 0x000fe2000ffbe0ff */
[----:B------:R-:W-:Y:S01]  /*36b0*/  IMAD R56, R56, UR5, RZ ;  /* 0x0000000538387c24 */ /* 0x000fe2000f8e02ff */
[----:B------:R-:W-:-:S02]  /*36c0*/  SEL R58, R6, R58, !P0 ;  /* 0x0000003a063a7207 */ /* 0x000fc40004000000 */
[----:B------:R-:W-:Y:S02]  /*36d0*/  CS2R R98, SRZ ;  /* 0x0000000000627805 */ /* 0x000fe4000001ff00 */
[----:B------:R-:W-:Y:S02]  /*36e0*/  @!P3 LOP3.LUT R5, RZ, R54, RZ, 0x33, !PT ;  /* 0x00000036ff05b212 */ /* 0x000fe400078e33ff */
[----:B------:R-:W-:Y:S01]  /*36f0*/  R2UR UR16, R15 ;  /* 0x000000000f1072ca */ /* 0x000fe200000e0000 */
[----:B------:R-:W-:Y:S01]  /*3700*/  IMAD R15, R60, UR5, RZ ;  /* 0x000000053c0f7c24 */ /* 0x000fe2000f8e02ff */
[----:B------:R-:W-:Y:S01]  /*3710*/  SEL R64, R6, R64, !P0 ;  /* 0x0000004006407207 */ /* 0x000fe20004000000 */
[----:B------:R-:W-:Y:S01]  /*3720*/  IMAD R58, R58, UR5, RZ ;  /* 0x000000053a3a7c24 */ /* 0x000fe2000f8e02ff */
[----:B------:R-:W-:Y:S01]  /*3730*/  SEL R68, R6, R68, !P0 ;  /* 0x0000004406447207 */ /* 0x000fe20004000000 */
[----:B------:R-:W-:Y:S01]  /*3740*/  IMAD R141, R5, UR61, RZ ;  /* 0x0000003d058d7c24 */ /* 0x000fe2000f8e02ff */
[----:B------:R-:W-:Y:S01]  /*3750*/  IADD3 R54, P6, R50, UR8, RZ ;  /* 0x0000000832367c10 */ /* 0x000fe2000ffde0ff */
[----:B------:R-:W-:Y:S01]  /*3760*/  IMAD R64, R64, UR5, RZ ;  /* 0x0000000540407c24 */ /* 0x000fe2000f8e02ff */
[----:B------:R-:W-:Y:S01]  /*3770*/  R2UR UR15, R53 ;  /* 0x00000000350f72ca */ /* 0x000fe200000e0000 */
[----:B------:R-:W-:Y:S01]  /*3780*/  IMAD R53, R62, UR5, RZ ;  /* 0x000000053e357c24 */ /* 0x000fe2000f8e02ff */
[----:B------:R-:W-:Y:S01]  /*3790*/  SEL R70, R6, R70, !P0 ;  /* 0x0000004606467207 */ /* 0x000fe20004000000 */
[----:B------:R-:W-:Y:S01]  /*37a0*/  IMAD R68, R68, UR5, RZ ;  /* 0x0000000544447c24 */ /* 0x000fe2000f8e02ff */
[----:B------:R-:W-:-:S02]  /*37b0*/  IADD3 R55, P2, R49, UR8, RZ ;  /* 0x0000000831377c10 */ /* 0x000fc4000ff5e0ff */
[----:B------:R-:W-:Y:S01]  /*37c0*/  SHF.R.S32.HI R65, RZ, 0x1f, R49 ;  /* 0x0000001fff417819 */ /* 0x000fe20000011431 */
[----:B------:R-:W-:Y:S01]  /*37d0*/  IMAD R70, R70, UR5, RZ ;  /* 0x0000000546467c24 */ /* 0x000fe2000f8e02ff */
[C---:B------:R-:W-:Y:S02]  /*37e0*/  SEL R7, R6.reuse, R7, !P0 ;  /* 0x0000000706077207 */ /* 0x040fe40004000000 */
[C---:B------:R-:W-:Y:S02]  /*37f0*/  SEL R9, R6.reuse, R9, !P0 ;  /* 0x0000000906097207 */ /* 0x040fe40004000000 */
[C---:B------:R-:W-:Y:S01]  /*3800*/  SEL R11, R6.reuse, R11, !P0 ;  /* 0x0000000b060b7207 */ /* 0x040fe20004000000 */
[----:B------:R-:W-:Y:S01]  /*3810*/  IMAD R7, R7, UR5, RZ ;  /* 0x0000000507077c24 */ /* 0x000fe2000f8e02ff */
[C---:B------:R-:W-:Y:S01]  /*3820*/  SEL R13, R6.reuse, R13, !P0 ;  /* 0x0000000d060d7207 */ /* 0x040fe20004000000 */
[----:B------:R-:W-:Y:S01]  /*3830*/  IMAD R9, R9, UR5, RZ ;  /* 0x0000000509097c24 */ /* 0x000fe2000f8e02ff */
[C---:B------:R-:W-:Y:S01]  /*3840*/  SEL R14, R6.reuse, R14, !P0 ;  /* 0x0000000e060e7207 */ /* 0x040fe20004000000 */
[----:B------:R-:W-:Y:S01]  /*3850*/  IMAD R11, R11, UR5, RZ ;  /* 0x000000050b0b7c24 */ /* 0x000fe2000f8e02ff */
[C---:B------:R-:W-:Y:S01]  /*3860*/  SEL R16, R6.reuse, R16, !P0 ;  /* 0x0000001006107207 */ /* 0x040fe20004000000 */
[----:B------:R-:W-:Y:S01]  /*3870*/  IMAD R13, R13, UR5, RZ ;  /* 0x000000050d0d7c24 */ /* 0x000fe2000f8e02ff */
[----:B------:R-:W-:Y:S01]  /*3880*/  SEL R17, R6, R17, !P0 ;  /* 0x0000001106117207 */ /* 0x000fe20004000000 */
[----:B------:R-:W-:Y:S01]  /*3890*/  IMAD R14, R14, UR5, RZ ;  /* 0x000000050e0e7c24 */ /* 0x000fe2000f8e02ff */
[----:B------:R-:W-:Y:S01]  /*38a0*/  SEL R18, R6, R18, !P0 ;  /* 0x0000001206127207 */ /* 0x000fe20004000000 */
[----:B------:R-:W-:Y:S01]  /*38b0*/  IMAD R16, R16, UR5, RZ ;  /* 0x0000000510107c24 */ /* 0x000fe2000f8e02ff */
[----:B------:R-:W-:-:S02]  /*38c0*/  SEL R19, R6, R19, !P0 ;  /* 0x0000001306137207 */ /* 0x000fc40004000000 */
[----:B------:R-:W-:Y:S01]  /*38d0*/  SEL R20, R6, R20, !P0 ;  /* 0x0000001406147207 */ /* 0x000fe20004000000 */
[----:B------:R-:W-:Y:S01]  /*38e0*/  IMAD R18, R18, UR5, RZ ;  /* 0x0000000512127c24 */ /* 0x000fe2000f8e02ff */
[C---:B------:R-:W-:Y:S02]  /*38f0*/  SEL R21, R6.reuse, R21, !P0 ;  /* 0x0000001506157207 */ /* 0x040fe40004000000 */
[C---:B------:R-:W-:Y:S02]  /*3900*/  SEL R22, R6.reuse, R22, !P0 ;  /* 0x0000001606167207 */ /* 0x040fe40004000000 */
[C---:B------:R-:W-:Y:S02]  /*3910*/  SEL R23, R6.reuse, R23, !P0 ;  /* 0x0000001706177207 */ /* 0x040fe40004000000 */
[C---:B------:R-:W-:Y:S02]  /*3920*/  SEL R24, R6.reuse, R24, !P0 ;  /* 0x0000001806187207 */ /* 0x040fe40004000000 */
[----:B------:R-:W-:-:S02]  /*3930*/  SEL R25, R6, R25, !P0 ;  /* 0x0000001906197207 */ /* 0x000fc40004000000 */
[C---:B------:R-:W-:Y:S02]  /*3940*/  SEL R26, R6.reuse, R26, !P0 ;  /* 0x0000001a061a7207 */ /* 0x040fe40004000000 */
[C---:B------:R-:W-:Y:S02]  /*3950*/  SEL R27, R6.reuse, R27, !P0 ;  /* 0x0000001b061b7207 */ /* 0x040fe40004000000 */
[C---:B------:R-:W-:Y:S02]  /*3960*/  SEL R28, R6.reuse, R28, !P0 ;  /* 0x0000001c061c7207 */ /* 0x040fe40004000000 */
[C---:B------:R-:W-:Y:S02]  /*3970*/  SEL R29, R6.reuse, R29, !P0 ;  /* 0x0000001d061d7207 */ /* 0x040fe40004000000 */
[C---:B------:R-:W-:Y:S02]  /*3980*/  SEL R30, R6.reuse, R30, !P0 ;  /* 0x0000001e061e7207 */ /* 0x040fe40004000000 */
[----:B------:R-:W-:-:S02]  /*3990*/  SEL R31, R6, R31, !P0 ;  /* 0x0000001f061f7207 */ /* 0x000fc40004000000 */
[C---:B------:R-:W-:Y:S02]  /*39a0*/  SEL R32, R6.reuse, R32, !P0 ;  /* 0x0000002006207207 */ /* 0x040fe40004000000 */
[C---:B------:R-:W-:Y:S01]  /*39b0*/  SEL R33, R6.reuse, R33, !P0 ;  /* 0x0000002106217207 */ /* 0x040fe20004000000 */
[----:B------:R-:W-:Y:S01]  /*39c0*/  IMAD R100, R31, UR5, RZ ;  /* 0x000000051f647c24 */ /* 0x000fe2000f8e02ff */
[----:B------:R-:W-:Y:S01]  /*39d0*/  SEL R34, R6, R34, !P0 ;  /* 0x0000002206227207 */ /* 0x000fe20004000000 */
[----:B------:R-:W-:Y:S01]  /*39e0*/  IMAD R102, R32, UR5, RZ ;  /* 0x0000000520667c24 */ /* 0x000fe2000f8e02ff */
        /* <DEDUP_REMOVED lines=57> */
[----:B------:R-:W-:Y:S01]  /*3d80*/  R2UR UR14, R54 ;  /* 0x00000000360e72ca */ /* 0x000fe200000e0000 */
[----:B------:R-:W-:Y:S01]  /*3d90*/  IMAD R94, R94, UR5, RZ ;  /* 0x000000055e5e7c24 */ /* 0x000fe2000f8e02ff */
[----:B------:R-:W-:Y:S01]  /*3da0*/  IADD3 R59, P0, R56, UR8, RZ ;  /* 0x00000008383b7c10 */ /* 0x000fe2000ff1e0ff */
[----:B------:R-:W-:Y:S01]  /*3db0*/  IMAD R138, R6, UR5, RZ ;  /* 0x00000005068a7c24 */ /* 0x000fe2000f8e02ff */
[----:B------:R-:W-:-:S02]  /*3dc0*/  IADD3 R54, P3, R15, UR8, RZ ;  /* 0x000000080f367c10 */ /* 0x000fc4000ff7e0ff */
[----:B------:R-:W-:Y:S02]  /*3dd0*/  CS2R R96, SRZ ;  /* 0x0000000000607805 */ /* 0x000fe4000001ff00 */
[----:B------:R-:W-:Y:S02]  /*3de0*/  IADD3.X R65, R65, UR9, RZ, P2, !PT ;  /* 0x0000000941417c10 */ /* 0x000fe400097fe4ff */
[----:B------:R-:W-:Y:S02]  /*3df0*/  SHF.R.S32.HI R63, RZ, 0x1f, R50 ;  /* 0x0000001fff3f7819 */ /* 0x000fe40000011432 */
[----:B------:R-:W-:Y:S02]  /*3e00*/  SHF.R.S32.HI R61, RZ, 0x1f, R57 ;  /* 0x0000001fff3d7819 */ /* 0x000fe40000011439 */
[----:B------:R-:W-:Y:S02]  /*3e10*/  IADD3 R49, P2, R53, UR8, RZ ;  /* 0x0000000835317c10 */ /* 0x000fe4000ff5e0ff */
[----:B------:R-:W-:-:S02]  /*3e20*/  SHF.R.S32.HI R60, RZ, 0x1f, R56 ;  /* 0x0000001fff3c7819 */ /* 0x000fc40000011438 */
[----:B------:R-:W-:Y:S02]  /*3e30*/  R2UR UR13, R55 ;  /* 0x00000000370d72ca */ /* 0x000fe400000e0000 */
[----:B------:R-:W-:Y:S02]  /*3e40*/  R2UR UR17, R59 ;  /* 0x000000003b1172ca */ /* 0x000fe400000e0000 */
[----:B------:R-:W-:Y:S02]  /*3e50*/  IADD3 R55, P4, R58, UR8, RZ ;  /* 0x000000083a377c10 */ /* 0x000fe4000ff9e0ff */
[----:B------:R-:W-:Y:S02]  /*3e60*/  R2UR UR19, R54 ;  /* 0x00000000361372ca */ /* 0x000fe400000e0000 */
[----:B------:R-:W-:Y:S02]  /*3e70*/  IADD3.X R63, R63, UR9, RZ, P6, !PT ;  /* 0x000000093f3f7c10 */ /* 0x000fe4000b7fe4ff */
[----:B------:R-:W-:-:S02]  /*3e80*/  IADD3.X R61, R61, UR9, RZ, P1, !PT ;  /* 0x000000093d3d7c10 */ /* 0x000fc40008ffe4ff */
[----:B------:R-:W-:Y:S02]  /*3e90*/  SHF.R.S32.HI R59, RZ, 0x1f, R58 ;  /* 0x0000001fff3b7819 */ /* 0x000fe4000001143a */
[----:B------:R-:W-:Y:S02]  /*3ea0*/  R2UR UR20, R49 ;  /* 0x00000000311472ca */ /* 0x000fe400000e0000 */
[----:B------:R-:W-:Y:S02]  /*3eb0*/  IADD3 R54, P6, R64, UR8, RZ ;  /* 0x0000000840367c10 */ /* 0x000fe4000ffde0ff */
[----:B------:R-:W-:Y:S02]  /*3ec0*/  IADD3 R50, P1, R68, UR8, RZ ;  /* 0x0000000844327c10 */ /* 0x000fe4000ff3e0ff */
[----:B------:R-:W-:Y:S02]  /*3ed0*/  IADD3.X R60, R60, UR9, RZ, P0, !PT ;  /* 0x000000093c3c7c10 */ /* 0x000fe400087fe4ff */
[----:B------:R-:W-:-:S02]  /*3ee0*/  SHF.R.S32.HI R58, RZ, 0x1f, R15 ;  /* 0x0000001fff3a7819 */ /* 0x000fc4000001140f */
[----:B------:R-:W-:Y:S02]  /*3ef0*/  IADD3 R49, P0, R70, UR8, RZ ;  /* 0x0000000846317c10 */ /* 0x000fe4000ff1e0ff */
[----:B------:R-:W-:Y:S02]  /*3f00*/  SHF.R.S32.HI R57, RZ, 0x1f, R53 ;  /* 0x0000001fff397819 */ /* 0x000fe40000011435 */
[----:B------:R-:W-:Y:S02]  /*3f10*/  R2UR UR21, R54 ;  /* 0x00000000361572ca */ /* 0x000fe400000e0000 */
[----:B------:R-:W-:Y:S02]  /*3f20*/  R2UR UR23, R50 ;  /* 0x00000000321772ca */ /* 0x000fe400000e0000 */
[----:B------:R-:W-:Y:S02]  /*3f30*/  IADD3.X R58, R58, UR9, RZ, P3, !PT ;  /* 0x000000093a3a7c10 */ /* 0x000fe40009ffe4ff */
[----:B------:R-:W-:-:S02]  /*3f40*/  SHF.R.S32.HI R62, RZ, 0x1f, R51 ;  /* 0x0000001fff3e7819 */ /* 0x000fc40000011433 */
[----:B------:R-:W-:Y:S02]  /*3f50*/  R2UR UR24, R49 ;  /* 0x00000000311872ca */ /* 0x000fe400000e0000 */
[----:B------:R-:W-:Y:S01]  /*3f60*/  SHF.R.S32.HI R56, RZ, 0x1f, R64 ;  /* 0x0000001fff387819 */ /* 0x000fe20000011440 */
[----:B------:R-:W-:Y:S01]  /*3f70*/  IMAD R64, R52, UR5, RZ ;  /* 0x0000000534407c24 */ /* 0x000fe2000f8e02ff */
[----:B------:R-:W-:Y:S02]  /*3f80*/  IADD3 R50, P3, R74, UR8, RZ ;  /* 0x000000084a327c10 */ /* 0x000fe4000ff7e0ff */
[----:B------:R-:W-:Y:S02]  /*3f90*/  IADD3.X R57, R57, UR9, RZ, P2, !PT ;  /* 0x0000000939397c10 */ /* 0x000fe400097fe4ff */
[----:B------:R-:W-:Y:S02]  /*3fa0*/  SHF.R.S32.HI R54, RZ, 0x1f, R68 ;  /* 0x0000001fff367819 */ /* 0x000fe40000011444 */
[----:B------:R-:W-:-:S02]  /*3fb0*/  IADD3 R49, P2, R76, UR8, RZ ;  /* 0x000000084c317c10 */ /* 0x000fc4000ff5e0ff */
[----:B------:R-:W-:Y:S02]  /*3fc0*/  SHF.R.S32.HI R53, RZ, 0x1f, R70 ;  /* 0x0000001fff357819 */ /* 0x000fe40000011446 */
[----:B------:R-:W-:Y:S02]  /*3fd0*/  IADD3.X R62, R62, UR9, RZ, P5, !PT ;  /* 0x000000093e3e7c10 */ /* 0x000fe4000affe4ff */
[----:B------:R-:W-:Y:S02]  /*3fe0*/  R2UR UR26, R50 ;  /* 0x00000000321a72ca */ /* 0x000fe400000e0000 */
[----:B------:R-:W-:Y:S02]  /*3ff0*/  IADD3.X R54, R54, UR9, RZ, P1, !PT ;  /* 0x0000000936367c10 */ /* 0x000fe40008ffe4ff */
[----:B------:R-:W-:Y:S02]  /*4000*/  IADD3 R51, P5, R66, UR8, RZ ;  /* 0x0000000842337c10 */ /* 0x000fe4000ffbe0ff */
[----:B------:R-:W-:-:S02]  /*4010*/  R2UR UR27, R49 ;  /* 0x00000000311b72ca */ /* 0x000fc400000e0000 */
[----:B------:R-:W-:Y:S02]  /*4020*/  IADD3 R50, P1, R82, UR8, RZ ;  /* 0x0000000852327c10 */ /* 0x000fe4000ff3e0ff */
[----:B------:R-:W-:Y:S02]  /*4030*/  IADD3.X R53, R53, UR9, RZ, P0, !PT ;  /* 0x0000000935357c10 */ /* 0x000fe400087fe4ff */
[----:B------:R-:W-:Y:S02]  /*4040*/  IADD3 R49, P0, R64, UR8, RZ ;  /* 0x0000000840317c10 */ /* 0x000fe4000ff1e0ff */
[----:B------:R-:W-:Y:S02]  /*4050*/  R2UR UR22, R51 ;  /* 0x00000000331672ca */ /* 0x000fe400000e0000 */
[----:B------:R-:W-:Y:S02]  /*4060*/  IADD3.X R59, R59, UR9, RZ, P4, !PT ;  /* 0x000000093b3b7c10 */ /* 0x000fe4000a7fe4ff */
[----:B------:R-:W-:-:S02]  /*4070*/  IADD3.X R56, R56, UR9, RZ, P6, !PT ;  /* 0x0000000938387c10 */ /* 0x000fc4000b7fe4ff */
[----:B------:R-:W-:Y:S02]  /*4080*/  R2UR UR30, R50 ;  /* 0x00000000321e72ca */ /* 0x000fe400000e0000 */
[----:B------:R-:W-:Y:S02]  /*4090*/  R2UR UR18, R55 ;  /* 0x00000000371272ca */ /* 0x000fe400000e0000 */
[----:B------:R-:W-:Y:S02]  /*40a0*/  IADD3 R51, P4, R72, UR8, RZ ;  /* 0x0000000848337c10 */ /* 0x000fe4000ff9e0ff */
[----:B------:R-:W-:Y:S02]  /*40b0*/  IADD3 R15, P6, R78, UR8, RZ ;  /* 0x000000084e0f7c10 */ /* 0x000fe4000ffde0ff */
[----:B------:R-:W-:Y:S02]  /*40c0*/  SHF.R.S32.HI R52, RZ, 0x1f, R72 ;  /* 0x0000001fff347819 */ /* 0x000fe40000011448 */
[----:B------:R-:W-:-:S02]  /*40d0*/  CS2R R72, SRZ ;  /* 0x0000000000487805 */ /* 0x000fc4000001ff00 */
[----:B------:R-:W-:Y:S02]  /*40e0*/  R2UR UR31, R49 ;  /* 0x00000000311f72ca */ /* 0x000fe400000e0000 */
[----:B------:R-:W-:Y:S02]  /*40f0*/  SHF.R.S32.HI R50, RZ, 0x1f, R74 ;  /* 0x0000001fff327819 */ /* 0x000fe4000001144a */
[----:B------:R-:W-:Y:S02]  /*4100*/  CS2R R74, SRZ ;  /* 0x00000000004a7805 */ /* 0x000fe4000001ff00 */
[----:B------:R-:W-:Y:S02]  /*4110*/  SHF.R.S32.HI R55, RZ, 0x1f, R66 ;  /* 0x0000001fff377819 */ /* 0x000fe40000011442 */
[----:B------:R-:W-:Y:S02]  /*4120*/  SHF.R.S32.HI R49, RZ, 0x1f, R76 ;  /* 0x0000001fff317819 */ /* 0x000fe4000001144c */
[----:B------:R-:W-:-:S02]  /*4130*/  CS2R R76, SRZ ;  /* 0x00000000004c7805 */ /* 0x000fc4000001ff00 */
[----:B------:R-:W-:Y:S02]  /*4140*/  R2UR UR28, R15 ;  /* 0x000000000f1c72ca */ /* 0x000fe400000e0000 */
[----:B------:R-:W-:Y:S02]  /*4150*/  IADD3.X R52, R52, UR9, RZ, P4, !PT ;  /* 0x0000000934347c10 */ /* 0x000fe4000a7fe4ff */
[----:B------:R-:W-:Y:S02]  /*4160*/  IADD3.X R50, R50, UR9, RZ, P3, !PT ;  /* 0x0000000932327c10 */ /* 0x000fe40009ffe4ff */
[----:B------:R-:W-:Y:S02]  /*4170*/  R2UR UR25, R51 ;  /* 0x00000000331972ca */ /* 0x000fe400000e0000 */
[----:B------:R-:W-:Y:S02]  /*4180*/  IADD3.X R55, R55, UR9, RZ, P5, !PT ;  /* 0x0000000937377c10 */ /* 0x000fe4000affe4ff */
[----:B------:R-:W-:-:S02]  /*4190*/  IADD3 R15, P4, R84, UR8, RZ ;  /* 0x00000008540f7c10 */ /* 0x000fc4000ff9e0ff */
[----:B------:R-:W-:Y:S02]  /*41a0*/  IADD3.X R49, R49, UR9, RZ, P2, !PT ;  /* 0x0000000931317c10 */ /* 0x000fe400097fe4ff */
[----:B------:R-:W-:Y:S02]  /*41b0*/  IADD3 R51, P5, R80, UR8, RZ ;  /* 0x0000000850337c10 */ /* 0x000fe4000ffbe0ff */
[----:B------:R-:W-:Y:S02]  /*41c0*/  R2UR UR50, R50 ;  /* 0x00000000323272ca */ /* 0x000fe400000e0000 */
[----:B------:R-:W-:Y:S02]  /*41d0*/  R2UR UR32, R15 ;  /* 0x000000000f2072ca */ /* 0x000fe400000e0000 */
[----:B------:R-:W-:Y:S02]  /*41e0*/  R2UR UR51, R49 ;  /* 0x00000000313372ca */ /* 0x000fe400000e0000 */
[----:B------:R-:W-:-:S02]  /*41f0*/  SHF.R.S32.HI R50, RZ, 0x1f, R82 ;  /* 0x0000001fff327819 */ /* 0x000fc40000011452 */
[----:B------:R-:W-:Y:S02]  /*4200*/  CS2R R82, SRZ ;  /* 0x0000000000527805 */ /* 0x000fe4000001ff00 */
[----:B------:R-:W-:Y:S02]  /*4210*/  R2UR UR29, R51 ;  /* 0x00000000331d72ca */ /* 0x000fe400000e0000 */
[----:B------:R-:W-:Y:S02]  /*4220*/  SHF.R.S32.HI R15, RZ, 0x1f, R78 ;  /* 0x0000001fff0f7819 */ /* 0x000fe4000001144e */
[----:B------:R-:W-:Y:S02]  /*4230*/  CS2R R78, SRZ ;  /* 0x00000000004e7805 */ /* 0x000fe4000001ff00 */
[----:B------:R-:W-:Y:S02]  /*4240*/  SHF.R.S32.HI R49, RZ, 0x1f, R64 ;  /* 0x0000001fff317819 */ /* 0x000fe40000011440 */
[----:B------:R-:W-:-:S02]  /*4250*/  SHF.R.S32.HI R51, RZ, 0x1f, R80 ;  /* 0x0000001fff337819 */ /* 0x000fc40000011450 */
[----:B------:R-:W-:Y:S02]  /*4260*/  CS2R R80, SRZ ;  /* 0x0000000000507805 */ /* 0x000fe4000001ff00 */
[----:B------:R-:W-:Y:S02]  /*4270*/  IADD3.X R50, R50, UR9, RZ, P1, !PT ;  /* 0x0000000932327c10 */ /* 0x000fe40008ffe4ff */
[----:B------:R-:W-:Y:S02]  /*4280*/  IADD3.X R15, R15, UR9, RZ, P6, !PT ;  /* 0x000000090f0f7c10 */ /* 0x000fe4000b7fe4ff */
[----:B------:R-:W-:Y:S02]  /*4290*/  IADD3.X R49, R49, UR9, RZ, P0, !PT ;  /* 0x0000000931317c10 */ /* 0x000fe400087fe4ff */
[----:B------:R-:W-:Y:S02]  /*42a0*/  IADD3.X R51, R51, UR9, RZ, P5, !PT ;  /* 0x0000000933337c10 */ /* 0x000fe4000affe4ff */
[----:B------:R-:W-:-:S02]  /*42b0*/  SHF.R.S32.HI R84, RZ, 0x1f, R84 ;  /* 0x0000001fff547819 */ /* 0x000fc40000011454 */
[----:B------:R-:W-:Y:S02]  /*42c0*/  R2UR UR54, R50 ;  /* 0x00000000323672ca */ /* 0x000fe400000e0000 */
[----:B------:R-:W-:Y:S02]  /*42d0*/  IADD3 R68, P2, R88, UR8, RZ ;  /* 0x0000000858447c10 */ /* 0x000fe4000ff5e0ff */
[----:B------:R-:W-:Y:S02]  /*42e0*/  R2UR UR52, R15 ;  /* 0x000000000f3472ca */ /* 0x000fe400000e0000 */
[----:B------:R-:W-:Y:S02]  /*42f0*/  R2UR UR55, R49 ;  /* 0x00000000313772ca */ /* 0x000fe400000e0000 */
[----:B------:R-:W-:Y:S02]  /*4300*/  SHF.R.S32.HI R50, RZ, 0x1f, R88 ;  /* 0x0000001fff327819 */ /* 0x000fe40000011458 */
[----:B------:R-:W-:-:S02]  /*4310*/  CS2R R88, SRZ ;  /* 0x0000000000587805 */ /* 0x000fc4000001ff00 */
[----:B------:R-:W-:Y:S02]  /*4320*/  IADD3 R67, P6, R90, UR8, RZ ;  /* 0x000000085a437c10 */ /* 0x000fe4000ffde0ff */
[----:B------:R-:W-:Y:S02]  /*4330*/  IADD3.X R15, R84, UR9, RZ, P4, !PT ;  /* 0x00000009540f7c10 */ /* 0x000fe4000a7fe4ff */
[----:B------:R-:W-:Y:S02]  /*4340*/  CS2R R84, SRZ ;  /* 0x0000000000547805 */ /* 0x000fe4000001ff00 */
[----:B------:R-:W-:Y:S02]  /*4350*/  R2UR UR53, R51 ;  /* 0x00000000333572ca */ /* 0x000fe400000e0000 */
[----:B------:R-:W-:Y:S02]  /*4360*/  SHF.R.S32.HI R49, RZ, 0x1f, R90 ;  /* 0x0000001fff317819 */ /* 0x000fe4000001145a */
[----:B------:R-:W-:-:S02]  /*4370*/  CS2R R90, SRZ ;  /* 0x00000000005a7805 */ /* 0x000fc4000001ff00 */
[----:B------:R-:W-:Y:S02]  /*4380*/  IADD3 R69, P3, R86, UR8, RZ ;  /* 0x0000000856457c10 */ /* 0x000fe4000ff7e0ff */
[----:B------:R-:W-:Y:S02]  /*4390*/  SHF.R.S32.HI R51, RZ, 0x1f, R86 ;  /* 0x0000001fff337819 */ /* 0x000fe40000011456 */
[----:B------:R-:W-:Y:S02]  /*43a0*/  CS2R R86, SRZ ;  /* 0x0000000000567805 */ /* 0x000fe4000001ff00 */
[----:B------:R-:W-:Y:S02]  /*43b0*/  IADD3.X R50, R50, UR9, RZ, P2, !PT ;  /* 0x0000000932327c10 */ /* 0x000fe400097fe4ff */
[----:B------:R-:W-:Y:S02]  /*43c0*/  R2UR UR56, R15 ;  /* 0x000000000f3872ca */ /* 0x000fe400000e0000 */
[----:B------:R-:W-:-:S02]  /*43d0*/  IADD3.X R49, R49, UR9, RZ, P6, !PT ;  /* 0x0000000931317c10 */ /* 0x000fc4000b7fe4ff */
[----:B------:R-:W-:Y:S02]  /*43e0*/  IADD3 R66, P5, R92, UR8, RZ ;  /* 0x000000085c427c10 */ /* 0x000fe4000ffbe0ff */
[----:B------:R-:W-:Y:S02]  /*43f0*/  SHF.R.S32.HI R15, RZ, 0x1f, R92 ;  /* 0x0000001fff0f7819 */ /* 0x000fe4000001145c */
[----:B------:R-:W-:Y:S02]  /*4400*/  CS2R R92, SRZ ;  /* 0x00000000005c7805 */ /* 0x000fe4000001ff00 */
[----:B------:R-:W-:Y:S02]  /*4410*/  IADD3.X R51, R51, UR9, RZ, P3, !PT ;  /* 0x0000000933337c10 */ /* 0x000fe40009ffe4ff */
[----:B------:R-:W-:Y:S01]  /*4420*/  R2UR UR45, R56 ;  /* 0x00000000382d72ca */ /* 0x000fe200000e0000 */
[----:B------:R-:W-:Y:S01]  /*4430*/  IMAD R56, R25, UR5, RZ ;  /* 0x0000000519387c24 */ /* 0x000fe2000f8e02ff */
        /* <DEDUP_REMOVED lines=10> */
[----:B------:R-:W-:-:S02]  /*44e0*/  IADD3.X R15, R15, UR9, RZ, P5, !PT ;  /* 0x000000090f0f7c10 */ /* 0x000fc4000affe4ff */
[----:B------:R-:W-:Y:S01]  /*44f0*/  R2UR UR57, R51 ;  /* 0x00000000333972ca */ /* 0x000fe200000e0000 */
[----:B------:R-:W-:Y:S01]  /*4500*/  IMAD R51, R20, UR5, RZ ;  /* 0x0000000514337c24 */ /* 0x000fe2000f8e02ff */
[----:B------:R-:W-:Y:S02]  /*4510*/  SHF.R.S32.HI R19, RZ, 0x1f, R9 ;  /* 0x0000001fff137819 */ /* 0x000fe40000011409 */
[----:B------:R-:W-:Y:S02]  /*4520*/  SHF.R.S32.HI R21, RZ, 0x1f, R11 ;  /* 0x0000001fff157819 */ /* 0x000fe4000001140b */
[----:B------:R-:W-:Y:S02]  /*4530*/  SHF.R.S32.HI R23, RZ, 0x1f, R13 ;  /* 0x0000001fff177819 */ /* 0x000fe4000001140d */
[----:B------:R-:W-:Y:S02]  /*4540*/  SHF.R.S32.HI R25, RZ, 0x1f, R14 ;  /* 0x0000001fff197819 */ /* 0x000fe4000001140e */
[----:B------:R-:W-:-:S02]  /*4550*/  SHF.R.S32.HI R17, RZ, 0x1f, R7 ;  /* 0x0000001fff117819 */ /* 0x000fc40000011407 */
[----:B------:R-:W-:Y:S01]  /*4560*/  IADD3 R6, P1, R7, UR8, RZ ;  /* 0x0000000807067c10 */ /* 0x000fe2000ff3e0ff */
[----:B------:R-:W-:Y:S01]  /*4570*/  IMAD.SHL.U32 R7, R4, 0x40, RZ ;  /* 0x0000004004077824 */ /* 0x000fe200078e00ff */
[----:B------:R-:W-:Y:S02]  /*4580*/  IADD3 R9, P0, R9, UR8, RZ ;  /* 0x0000000809097c10 */ /* 0x000fe4000ff1e0ff */
[----:B------:R-:W-:Y:S02]  /*4590*/  IADD3 R11, P4, R11, UR8, RZ ;  /* 0x000000080b0b7c10 */ /* 0x000fe4000ff9e0ff */
[----:B------:R-:W-:Y:S02]  /*45a0*/  IADD3 R13, P6, R13, UR8, RZ ;  /* 0x000000080d0d7c10 */ /* 0x000fe4000ffde0ff */
[----:B------:R-:W-:Y:S02]  /*45b0*/  IADD3 R14, P5, R14, UR8, RZ ;  /* 0x000000080e0e7c10 */ /* 0x000fe4000ffbe0ff */
        /* <DEDUP_REMOVED lines=8> */
[----:B------:R-:W-:-:S02]  /*4640*/  R2UR UR60, R15 ;  /* 0x000000000f3c72ca */ /* 0x000fc400000e0000 */
[----:B------:R-:W-:Y:S01]  /*4650*/  R2UR UR42, R59 ;  /* 0x000000003b2a72ca */ /* 0x000fe200000e0000 */
[----:B------:R-:W-:Y:S01]  /*4660*/  IMAD R59, R28, UR5, RZ ;  /* 0x000000051c3b7c24 */ /* 0x000fe2000f8e02ff */
[----:B------:R-:W-:Y:S02]  /*4670*/  SHF.R.S32.HI R27, RZ, 0x1f, R16 ;  /* 0x0000001fff1b7819 */ /* 0x000fe40000011410 */
[----:B------:R-:W-:Y:S02]  /*4680*/  IADD3 R15, P3, R16, UR8, RZ ;  /* 0x00000008100f7c10 */ /* 0x000fe4000ff7e0ff */
[----:B------:R-:W-:Y:S02]  /*4690*/  SHF.R.S32.HI R31, RZ, 0x1f, R18 ;  /* 0x0000001fff1f7819 */ /* 0x000fe40000011412 */
[----:B------:R-:W-:Y:S02]  /*46a0*/  IADD3.X R17, R17, UR9, RZ, P1, !PT ;  /* 0x0000000911117c10 */ /* 0x000fe40008ffe4ff */
[----:B------:R-:W-:-:S02]  /*46b0*/  IADD3.X R19, R19, UR9, RZ, P0, !PT ;  /* 0x0000000913137c10 */ /* 0x000fc400087fe4ff */
[----:B------:R-:W-:Y:S02]  /*46c0*/  IADD3.X R21, R21, UR9, RZ, P4, !PT ;  /* 0x0000000915157c10 */ /* 0x000fe4000a7fe4ff */
[----:B------:R-:W-:Y:S02]  /*46d0*/  IADD3.X R23, R23, UR9, RZ, P6, !PT ;  /* 0x0000000917177c10 */ /* 0x000fe4000b7fe4ff */
[----:B------:R-:W-:Y:S02]  /*46e0*/  IADD3.X R25, R25, UR9, RZ, P5, !PT ;  /* 0x0000000919197c10 */ /* 0x000fe4000affe4ff */
[----:B------:R-:W-:Y:S02]  /*46f0*/  SHF.R.S32.HI R29, RZ, 0x1f, R49 ;  /* 0x0000001fff1d7819 */ /* 0x000fe40000011431 */
[----:B------:R-:W-:Y:S02]  /*4700*/  IADD3 R16, P2, R49, UR8, RZ ;  /* 0x0000000831107c10 */ /* 0x000fe4000ff5e0ff */
[----:B------:R-:W-:-:S02]  /*4710*/  IADD3 R18, P1, R18, UR8, RZ ;  /* 0x0000000812127c10 */ /* 0x000fc4000ff3e0ff */
[----:B------:R-:W-:Y:S02]  /*4720*/  SHF.R.S32.HI R33, RZ, 0x1f, R50 ;  /* 0x0000001fff217819 */ /* 0x000fe40000011432 */
[----:B------:R-:W-:Y:S02]  /*4730*/  IADD3 R20, P0, R50, UR8, RZ ;  /* 0x0000000832147c10 */ /* 0x000fe4000ff1e0ff */
[----:B------:R-:W-:Y:S02]  /*4740*/  SHF.R.S32.HI R35, RZ, 0x1f, R51 ;  /* 0x0000001fff237819 */ /* 0x000fe40000011433 */
[----:B------:R-:W-:Y:S02]  /*4750*/  IADD3 R22, P4, R51, UR8, RZ ;  /* 0x0000000833167c10 */ /* 0x000fe4000ff9e0ff */
[----:B------:R-:W-:Y:S02]  /*4760*/  SHF.R.S32.HI R37, RZ, 0x1f, R52 ;  /* 0x0000001fff257819 */ /* 0x000fe40000011434 */
[----:B------:R-:W-:-:S02]  /*4770*/  IADD3 R24, P6, R52, UR8, RZ ;  /* 0x0000000834187c10 */ /* 0x000fc4000ffde0ff */
[----:B------:R-:W-:Y:S02]  /*4780*/  SHF.R.S32.HI R39, RZ, 0x1f, R53 ;  /* 0x0000001fff277819 */ /* 0x000fe40000011435 */
[----:B------:R-:W-:Y:S02]  /*4790*/  IADD3 R26, P5, R53, UR8, RZ ;  /* 0x00000008351a7c10 */ /* 0x000fe4000ffbe0ff */
[----:B------:R-:W-:Y:S01]  /*47a0*/  R2UR UR40, R61 ;  /* 0x000000003d2872ca */ /* 0x000fe200000e0000 */
[----:B------:R-:W-:Y:S01]  /*47b0*/  IMAD R61, R30, UR5, RZ ;  /* 0x000000051e3d7c24 */ /* 0x000fe2000f8e02ff */
[----:B------:R-:W-:Y:S01]  /*47c0*/  IADD3.X R27, R27, UR9, RZ, P3, !PT ;  /* 0x000000091b1b7c10 */ /* 0x000fe20009ffe4ff */
[----:B------:R-:W-:Y:S01]  /*47d0*/  USHF.R.S32.HI UR5, URZ, 0x1f, UR4 ;  /* 0x0000001f3f057899 */ /* 0x000fe20008011404 */
[----:B------:R-:W-:Y:S02]  /*47e0*/  IADD3.X R29, R29, UR9, RZ, P2, !PT ;  /* 0x000000091d1d7c10 */ /* 0x000fe400097fe4ff */
[----:B------:R-:W-:Y:S01]  /*47f0*/  IADD3.X R31, R31, UR9, RZ, P1, !PT ;  /* 0x000000091f1f7c10 */ /* 0x000fe20008ffe4ff */
[----:B------:R-:W-:Y:S01]  /*4800*/  ULEA.HI UR4, UR5, UR4, URZ, 0x5 ;  /* 0x0000000405047291 */ /* 0x000fe2000f8f283f */
[----:B------:R-:W-:-:S02]  /*4810*/  IADD3.X R33, R33, UR9, RZ, P0, !PT ;  /* 0x0000000921217c10 */ /* 0x000fc400087fe4ff */
[----:B------:R-:W-:Y:S01]  /*4820*/  IADD3.X R35, R35, UR9, RZ, P4, !PT ;  /* 0x0000000923237c10 */ /* 0x000fe2000a7fe4ff */
[----:B------:R-:W-:Y:S01]  /*4830*/  USHF.R.S32.HI UR4, URZ, 0x5, UR4 ;  /* 0x000000053f047899 */ /* 0x000fe20008011404 */
[----:B------:R-:W-:Y:S02]  /*4840*/  IADD3.X R37, R37, UR9, RZ, P6, !PT ;  /* 0x0000000925257c10 */ /* 0x000fe4000b7fe4ff */
[----:B------:R-:W-:Y:S02]  /*4850*/  IADD3.X R39, R39, UR9, RZ, P5, !PT ;  /* 0x0000000927277c10 */ /* 0x000fe4000affe4ff */
[----:B------:R-:W-:Y:S02]  /*4860*/  SHF.R.S32.HI R41, RZ, 0x1f, R54 ;  /* 0x0000001fff297819 */ /* 0x000fe40000011436 */
[----:B------:R-:W-:Y:S02]  /*4870*/  IADD3 R28, P3, R54, UR8, RZ ;  /* 0x00000008361c7c10 */ /* 0x000fe4000ff7e0ff */
[----:B------:R-:W-:-:S02]  /*4880*/  SHF.R.S32.HI R43, RZ, 0x1f, R55 ;  /* 0x0000001fff2b7819 */ /* 0x000fc40000011437 */
[----:B------:R-:W-:Y:S02]  /*4890*/  IADD3 R30, P2, R55, UR8, RZ ;  /* 0x00000008371e7c10 */ /* 0x000fe4000ff5e0ff */
[----:B------:R-:W-:Y:S02]  /*48a0*/  SHF.R.S32.HI R101, RZ, 0x1f, R56 ;  /* 0x0000001fff657819 */ /* 0x000fe40000011438 */
[----:B------:R-:W-:Y:S02]  /*48b0*/  IADD3 R32, P1, R56, UR8, RZ ;  /* 0x0000000838207c10 */ /* 0x000fe4000ff3e0ff */
[----:B------:R-:W-:Y:S02]  /*48c0*/  SHF.R.S32.HI R103, RZ, 0x1f, R57 ;  /* 0x0000001fff677819 */ /* 0x000fe40000011439 */
[----:B------:R-:W-:Y:S02]  /*48d0*/  IADD3 R34, P0, R57, UR8, RZ ;  /* 0x0000000839227c10 */ /* 0x000fe4000ff1e0ff */
[----:B------:R-:W-:-:S02]  /*48e0*/  CS2R R56, SRZ ;  /* 0x0000000000387805 */ /* 0x000fc4000001ff00 */
[----:B------:R-:W-:Y:S02]  /*48f0*/  SHF.R.S32.HI R105, RZ, 0x1f, R58 ;  /* 0x0000001fff697819 */ /* 0x000fe4000001143a */
[----:B------:R-:W-:Y:S02]  /*4900*/  IADD3 R36, P4, R58, UR8, RZ ;  /* 0x000000083a247c10 */ /* 0x000fe4000ff9e0ff */
[----:B------:R-:W-:Y:S02]  /*4910*/  SHF.R.S32.HI R107, RZ, 0x1f, R59 ;  /* 0x0000001fff6b7819 */ /* 0x000fe4000001143b */
[----:B------:R-:W-:Y:S02]  /*4920*/  IADD3 R38, P6, R59, UR8, RZ ;  /* 0x000000083b267c10 */ /* 0x000fe4000ffde0ff */
[----:B------:R-:W-:Y:S02]  /*4930*/  CS2R R58, SRZ ;  /* 0x00000000003a7805 */ /* 0x000fe4000001ff00 */
[----:B------:R-:W-:-:S02]  /*4940*/  SHF.R.S32.HI R109, RZ, 0x1f, R60 ;  /* 0x0000001fff6d7819 */ /* 0x000fc4000001143c */
[----:B------:R-:W-:Y:S02]  /*4950*/  IADD3 R40, P5, R60, UR8, RZ ;  /* 0x000000083c287c10 */ /* 0x000fe4000ffbe0ff */
[----:B------:R-:W-:Y:S02]  /*4960*/  IADD3.X R41, R41, UR9, RZ, P3, !PT ;  /* 0x0000000929297c10 */ /* 0x000fe40009ffe4ff */
[----:B------:R-:W-:Y:S02]  /*4970*/  SHF.R.S32.HI R113, RZ, 0x1f, R100 ;  /* 0x0000001fff717819 */ /* 0x000fe40000011464 */
[----:B------:R-:W-:Y:S02]  /*4980*/  IADD3.X R43, R43, UR9, RZ, P2, !PT ;  /* 0x000000092b2b7c10 */ /* 0x000fe400097fe4ff */
[----:B------:R-:W-:Y:S02]  /*4990*/  SHF.R.S32.HI R115, RZ, 0x1f, R102 ;  /* 0x0000001fff737819 */ /* 0x000fe40000011466 */
[----:B------:R-:W-:-:S02]  /*49a0*/  IADD3.X R101, R101, UR9, RZ, P1, !PT ;  /* 0x0000000965657c10 */ /* 0x000fc40008ffe4ff */
[----:B------:R-:W-:Y:S02]  /*49b0*/  SHF.R.S32.HI R117, RZ, 0x1f, R104 ;  /* 0x0000001fff757819 */ /* 0x000fe40000011468 */
        /* <DEDUP_REMOVED lines=8> */
[----:B------:R-:W-:Y:S02]  /*4a40*/  IADD3 R42, P3, R61, UR8, RZ ;  /* 0x000000083d2a7c10 */ /* 0x000fe4000ff7e0ff */
[----:B------:R-:W-:Y:S02]  /*4a50*/  IADD3 R100, P2, R100, UR8, RZ ;  /* 0x0000000864647c10 */ /* 0x000fe4000ff5e0ff */
[----:B------:R-:W-:-:S02]  /*4a60*/  IADD3 R102, P1, R102, UR8, RZ ;  /* 0x0000000866667c10 */ /* 0x000fc4000ff3e0ff */
[----:B------:R-:W-:Y:S02]  /*4a70*/  IADD3 R104, P0, R104, UR8, RZ ;  /* 0x0000000868687c10 */ /* 0x000fe4000ff1e0ff */
[----:B------:R-:W-:Y:S02]  /*4a80*/  IADD3 R106, P4, R106, UR8, RZ ;  /* 0x000000086a6a7c10 */ /* 0x000fe4000ff9e0ff */
[----:B------:R-:W-:Y:S02]  /*4a90*/  IADD3 R108, P6, R108, UR8, RZ ;  /* 0x000000086c6c7c10 */ /* 0x000fe4000ffde0ff */
[----:B------:R-:W-:Y:S02]  /*4aa0*/  IADD3 R110, P5, R110, UR8, RZ ;  /* 0x000000086e6e7c10 */ /* 0x000fe4000ffbe0ff */
        /* <DEDUP_REMOVED lines=14> */
[----:B------:R-:W-:Y:S02]  /*4b90*/  IADD3 R112, P3, R112, UR8, RZ ;  /* 0x0000000870707c10 */ /* 0x000fe4000ff7e0ff */
[----:B------:R-:W-:Y:S02]  /*4ba0*/  IADD3 R114, P2, R114, UR8, RZ ;  /* 0x0000000872727c10 */ /* 0x000fe4000ff5e0ff */
[----:B------:R-:W-:Y:S02]  /*4bb0*/  IADD3 R116, P1, R116, UR8, RZ ;  /* 0x0000000874747c10 */ /* 0x000fe4000ff3e0ff */
[----:B------:R-:W-:Y:S02]  /*4bc0*/  IADD3 R118, P0, R118, UR8, RZ ;  /* 0x0000000876767c10 */ /* 0x000fe4000ff1e0ff */
[----:B------:R-:W-:Y:S02]  /*4bd0*/  IADD3 R120, P4, R120, UR8, RZ ;  /* 0x0000000878787c10 */ /* 0x000fe4000ff9e0ff */
[----:B------:R-:W-:-:S02]  /*4be0*/  IADD3 R122, P6, R122, UR8, RZ ;  /* 0x000000087a7a7c10 */ /* 0x000fc4000ffde0ff */
[----:B------:R-:W-:Y:S02]  /*4bf0*/  IADD3 R124, P5, R124, UR8, RZ ;  /* 0x000000087c7c7c10 */ /* 0x000fe4000ffbe0ff */
[----:B------:R-:W-:Y:S02]  /*4c00*/  R2UR UR33, R69 ;  /* 0x00000000452172ca */ /* 0x000fe400000e0000 */
[----:B------:R-:W-:Y:S02]  /*4c10*/  R2UR UR34, R68 ;  /* 0x00000000442272ca */ /* 0x000fe400000e0000 */
[----:B------:R-:W-:Y:S02]  /*4c20*/  R2UR UR35, R67 ;  /* 0x00000000432372ca */ /* 0x000fe400000e0000 */
[----:B------:R-:W-:Y:S02]  /*4c30*/  R2UR UR36, R66 ;  /* 0x00000000422472ca */ /* 0x000fe400000e0000 */
[----:B------:R-:W-:-:S02]  /*4c40*/  R2UR UR37, R65 ;  /* 0x00000000412572ca */ /* 0x000fc400000e0000 */
[----:B------:R-:W-:Y:S02]  /*4c50*/  R2UR UR38, R63 ;  /* 0x000000003f2672ca */ /* 0x000fe400000e0000 */
[----:B------:R-:W-:Y:S02]  /*4c60*/  R2UR UR39, R62 ;  /* 0x000000003e2772ca */ /* 0x000fe400000e0000 */
[----:B------:R-:W-:Y:S02]  /*4c70*/  IADD3.X R125, R125, UR9, RZ, P3, !PT ;  /* 0x000000097d7d7c10 */ /* 0x000fe40009ffe4ff */
[----:B------:R-:W-:Y:S02]  /*4c80*/  IADD3.X R127, R127, UR9, RZ, P2, !PT ;  /* 0x000000097f7f7c10 */ /* 0x000fe400097fe4ff */
[----:B------:R-:W-:Y:S02]  /*4c90*/  IADD3.X R129, R129, UR9, RZ, P1, !PT ;  /* 0x0000000981817c10 */ /* 0x000fe40008ffe4ff */
[----:B------:R-:W-:-:S02]  /*4ca0*/  IADD3.X R131, R131, UR9, RZ, P0, !PT ;  /* 0x0000000983837c10 */ /* 0x000fc400087fe4ff */
[----:B------:R-:W-:Y:S02]  /*4cb0*/  IADD3.X R133, R133, UR9, RZ, P4, !PT ;  /* 0x0000000985857c10 */ /* 0x000fe4000a7fe4ff */
[----:B------:R-:W-:Y:S02]  /*4cc0*/  IADD3.X R135, R135, UR9, RZ, P6, !PT ;  /* 0x0000000987877c10 */ /* 0x000fe4000b7fe4ff */
[----:B------:R-:W-:Y:S02]  /*4cd0*/  SHF.R.S32.HI R146, RZ, 0x1f, R138 ;  /* 0x0000001fff927819 */ /* 0x000fe4000001148a */
[----:B------:R-:W-:Y:S02]  /*4ce0*/  IADD3.X R137, R137, UR9, RZ, P5, !PT ;  /* 0x0000000989897c10 */ /* 0x000fe4000affe4ff */
[----:B------:R-:W-:Y:S02]  /*4cf0*/  SHF.R.S32.HI R139, RZ, 0x1f, R44 ;  /* 0x0000001fff8b7819 */ /* 0x000fe4000001142c */
        /* <DEDUP_REMOVED lines=9> */
[----:B------:R-:W-:Y:S02]  /*4d90*/  SHF.R.S32.HI R145, RZ, 0x1f, R94 ;  /* 0x0000001fff917819 */ /* 0x000fe4000001145e */
[----:B------:R-:W-:Y:S02]  /*4da0*/  IADD3 R136, P6, R94, UR8, RZ ;  /* 0x000000085e887c10 */ /* 0x000fe4000ffde0ff */
[----:B------:R-:W-:Y:S02]  /*4db0*/  CS2R R94, SRZ ;  /* 0x00000000005e7805 */ /* 0x000fe4000001ff00 */
[----:B------:R-:W-:Y:S01]  /*4dc0*/  IADD3 R138, P5, R138, UR8, RZ ;  /* 0x000000088a8a7c10 */ /* 0x000fe2000ffbe0ff */
[----:B------:R-:W-:Y:S01]  /*4dd0*/  ULDC UR8, c[0x0][0x238] ;  /* 0x00008e0000087ab9 */ /* 0x000fe20000000800 */
[----:B------:R-:W-:Y:S01]  /*4de0*/  IADD3.X R139, R139, UR9, RZ, P3, !PT ;  /* 0x000000098b8b7c10 */ /* 0x000fe20009ffe4ff */
[----:B------:R-:W-:Y:S01]  /*4df0*/  IMAD R148, R148, UR8, RZ ;  /* 0x0000000894947c24 */ /* 0x000fe2000f8e02ff */
        /* <DEDUP_REMOVED lines=11> */
[----:B------:R-:W-:Y:S01]  /*4eb0*/  ULDC UR9, c[0x0][0x23c] ;  /* 0x00008f0000097ab9 */ /* 0x000fe20000000800 */
[----:B------:R-:W-:Y:S01]  /*4ec0*/  IADD3 R5, P3, R141, UR10, RZ ;  /* 0x0000000a8d057c10 */ /* 0x000fe2000ff7e0ff */
[----:B------:R-:W-:Y:S01]  /*4ed0*/  IMAD R10, R10, UR8, RZ ;  /* 0x000000080a0a7c24 */ /* 0x000fe2000f8e02ff */
[----:B------:R-:W-:Y:S01]  /*4ee0*/  LOP3.LUT R4, R4, 0x4, RZ, 0xc0, !PT ;  /* 0x0000000404047812 */ /* 0x000fe200078ec0ff */
[----:B------:R-:W-:Y:S01]  /*4ef0*/  IMAD R8, R8, UR8, RZ ;  /* 0x0000000808087c24 */ /* 0x000fe2000f8e02ff */
[----:B------:R-:W-:Y:S01]  /*4f00*/  LOP3.LUT R7, R7, 0x40, RZ, 0xc0, !PT ;  /* 0x0000004007077812 */ /* 0x000fe200078ec0ff */
[----:B------:R-:W-:Y:S01]  /*4f10*/  IMAD R147, R147, UR9, RZ ;  /* 0x0000000993937c24 */ /* 0x000fe2000f8e02ff */
[----:B------:R-:W-:Y:S01]  /*4f20*/  LEA.HI.X.SX32 R141, R141, UR11, 0x1, P3 ;  /* 0x0000000b8d8d7c11 */ /* 0x000fe200098f0eff */
[----:B------:R-:W-:-:S02]  /*4f30*/  USHF.L.U32 UR10, UR8, 0x5, URZ ;  /* 0x00000005080a7899 */ /* 0x000fc4000800063f */
[----:B------:R-:W-:-:S12]  /*4f40*/  USHF.L.U32 UR11, UR9, 0x5, URZ ;  /* 0x00000005090b7899 */ /* 0x000fd8000800063f */
.L_x_2:
[----:B------:R-:W0:Y:S01]  /*4f50*/  S2R R49, SR_TID.X ;  /* 0x0000000000317919 */ /* 0x000e220000002100 */
[C---:B------:R-:W-:Y:S02]  /*4f60*/  IADD3 R46, P2, R8.reuse, R5, RZ ;  /* 0x00000005082e7210 */ /* 0x040fe40007f5e0ff */
[----:B------:R-:W-:Y:S02]  /*4f70*/  PRMT R64, RZ, 0x7610, R64 ;  /* 0x00007610ff407816 */ /* 0x000fe40000000040 */
[----:B------:R-:W-:Y:S02]  /*4f80*/  LEA.HI.X.SX32 R47, R8, R141, 0x1, P2 ;  /* 0x0000008d082f7211 */ /* 0x000fe400010f0eff */
[----:B0-----:R-:W-:-:S04]  /*4f90*/  SHF.R.U32.HI R48, RZ, 0x4, R49 ;  /* 0x00000004ff307819 */ /* 0x001fc80000011631 */
[----:B------:R-:W-:-:S04]  /*4fa0*/  SGXT.U32 R48, R48, 0x2 ;  /* 0x000000023030781a */ /* 0x000fc80000000000 */
[C---:B------:R-:W-:Y:S02]  /*4fb0*/  LOP3.LUT R44, R48.reuse, 0x4, RZ, 0xfc, !PT ;  /* 0x00000004302c7812 */ /* 0x040fe400078efcff */
[----:B------:R-:W-:Y:S02]  /*4fc0*/  LOP3.LUT R45, R48, 0x8, RZ, 0xfc, !PT ;  /* 0x00000008302d7812 */ /* 0x000fe400078efcff */
[----:B------:R-:W-:Y:S02]  /*4fd0*/  ISETP.GE.AND P4, PT, R44, UR12, PT ;  /* 0x0000000c2c007c0c */ /* 0x000fe4000bf86270 */
[----:B------:R-:W-:Y:S02]  /*4fe0*/  LOP3.LUT R44, R48, 0xc, RZ, 0xfc, !PT ;  /* 0x0000000c302c7812 */ /* 0x000fe400078efcff */
[----:B------:R-:W-:Y:S02]  /*4ff0*/  ISETP.GE.AND P0, PT, R45, UR12, PT ;  /* 0x0000000c2d007c0c */ /* 0x000fe4000bf06270 */
[----:B------:R-:W-:-:S02]  /*5000*/  ISETP.GE.AND P1, PT, R44, UR12, PT ;  /* 0x0000000c2c007c0c */ /* 0x000fc4000bf26270 */
[C---:B------:R-:W-:Y:S02]  /*5010*/  LOP3.LUT R44, R48.reuse, 0x10, RZ, 0xfc, !PT ;  /* 0x00000010302c7812 */ /* 0x040fe400078efcff */
[----:B------:R-:W-:Y:S02]  /*5020*/  LOP3.LUT R45, R48, 0x14, RZ, 0xfc, !PT ;  /* 0x00000014302d7812 */ /* 0x000fe400078efcff */
[----:B------:R-:W-:Y:S01]  /*5030*/  ISETP.GE.AND P2, PT, R44, UR12, PT ;  /* 0x0000000c2c007c0c */ /* 0x000fe2000bf46270 */
[----:B------:R0:W2:Y:S01]  /*5040*/  @!P4 LDG.E.U8 R64, desc[UR6][R46.64] ;  /* 0x000000062e40c981 */ /* 0x0000a2000c1e1100 */
[-C--:B------:R-:W-:Y:S02]  /*5050*/  IADD3 R50, P4, R10, R5.reuse, RZ ;  /* 0x000000050a327210 */ /* 0x080fe40007f9e0ff */
[----:B------:R-:W-:Y:S02]  /*5060*/  IADD3 R44, P5, R148, R5, RZ ;  /* 0x00000005942c7210 */ /* 0x000fe40007fbe0ff */
[----:B------:R-:W-:-:S02]  /*5070*/  LOP3.LUT R52, R48, 0x18, RZ, 0xfc, !PT ;  /* 0x0000001830347812 */ /* 0x000fc400078efcff */
[----:B------:R-:W-:Y:S02]  /*5080*/  ISETP.GE.AND P6, PT, R48, UR12, PT ;  /* 0x0000000c30007c0c */ /* 0x000fe4000bfc6270 */
[----:B------:R-:W-:Y:S02]  /*5090*/  ISETP.GE.AND P3, PT, R45, UR12, PT ;  /* 0x0000000c2d007c0c */ /* 0x000fe4000bf66270 */
[-C--:B------:R-:W-:Y:S02]  /*50a0*/  LEA.HI.X.SX32 R51, R10, R141.reuse, 0x1, P4 ;  /* 0x0000008d0a337211 */ /* 0x080fe400020f0eff */
[----:B------:R-:W-:Y:S02]  /*50b0*/  LEA.HI.X.SX32 R45, R148, R141, 0x1, P5 ;  /* 0x0000008d942d7211 */ /* 0x000fe400028f0eff */
[----:B------:R-:W-:Y:S02]  /*50c0*/  ISETP.GE.AND P4, PT, R52, UR12, PT ;  /* 0x0000000c34007c0c */ /* 0x000fe4000bf86270 */
[----:B------:R-:W-:-:S02]  /*50d0*/  IADD3 R52, P5, R158, R5, RZ ;  /* 0x000000059e347210 */ /* 0x000fc40007fbe0ff */
[----:B------:R-:W-:Y:S02]  /*50e0*/  PRMT R62, RZ, 0x7610, R62 ;  /* 0x00007610ff3e7816 */ /* 0x000fe4000000003e */
[----:B------:R-:W-:Y:S02]  /*50f0*/  LEA.HI.X.SX32 R53, R158, R141, 0x1, P5 ;  /* 0x0000008d9e357211 */ /* 0x000fe400028f0eff */
[----:B0-----:R-:W-:Y:S02]  /*5100*/  IADD3 R46, P5, R154, R5, RZ ;  /* 0x000000059a2e7210 */ /* 0x001fe40007fbe0ff */
[----:B------:R-:W-:Y:S01]  /*5110*/  LOP3.LUT R48, R48, 0x1c, RZ, 0xfc, !PT ;  /* 0x0000001c30307812 */ /* 0x000fe200078efcff */
[----:B------:R0:W3:Y:S01]  /*5120*/  @!P6 LDG.E.U8 R62, desc[UR6][R44.64] ;  /* 0x000000062c3ee981 */ /* 0x0000e2000c1e1100 */
[----:B------:R-:W-:Y:S02]  /*5130*/  PRMT R65, RZ, 0x7610, R65 ;  /* 0x00007610ff417816 */ /* 0x000fe40000000041 */
[----:B------:R-:W-:-:S02]  /*5140*/  PRMT R68, RZ, 0x7610, R68 ;  /* 0x00007610ff447816 */ /* 0x000fc40000000044 */
[----:B------:R-:W-:Y:S02]  /*5150*/  PRMT R70, RZ, 0x7610, R70 ;  /* 0x00007610ff467816 */ /* 0x000fe40000000046 */
[----:B------:R-:W-:Y:S01]  /*5160*/  LEA.HI.X.SX32 R47, R154, R141, 0x1, P5 ;  /* 0x0000008d9a2f7211 */ /* 0x000fe200028f0eff */
[----:B------:R1:W4:Y:S01]  /*5170*/  @!P0 LDG.E.U8 R65, desc[UR6][R50.64] ;  /* 0x0000000632418981 */ /* 0x000322000c1e1100 */
[----:B------:R-:W-:Y:S02]  /*5180*/  ISETP.GE.AND P6, PT, R48, UR12, PT ;  /* 0x0000000c30007c0c */ /* 0x000fe4000bfc6270 */
[-C--:B------:R-:W-:Y:S01]  /*5190*/  IADD3 R60, P0, R150, R5.reuse, RZ ;  /* 0x00000005963c7210 */ /* 0x080fe20007f1e0ff */
[----:B------:R-:W5:Y:S01]  /*51a0*/  @!P2 LDG.E.U8 R68, desc[UR6][R52.64] ;  /* 0x000000063444a981 */ /* 0x000f62000c1e1100 */
[----:B------:R-:W-:-:S03]  /*51b0*/  IADD3 R54, P2, R152, R5, RZ ;  /* 0x0000000598367210 */ /* 0x000fc60007f5e0ff */
[----:B------:R-:W4:Y:S01]  /*51c0*/  @!P3 LDG.E.U8 R70, desc[UR6][R46.64] ;  /* 0x000000062e46b981 */ /* 0x000f22000c1e1100 */
[C---:B0-----:R-:W-:Y:S02]  /*51d0*/  IADD3 R44, P3, R12.reuse, R5, RZ ;  /* 0x000000050c2c7210 */ /* 0x041fe40007f7e0ff */
[----:B------:R-:W-:Y:S02]  /*51e0*/  PRMT R66, RZ, 0x7610, R66 ;  /* 0x00007610ff427816 */ /* 0x000fe40000000042 */
[----:B------:R-:W-:Y:S02]  /*51f0*/  PRMT R67, RZ, 0x7610, R67 ;  /* 0x00007610ff437816 */ /* 0x000fe40000000043 */
[----:B------:R-:W-:Y:S02]  /*5200*/  PRMT R69, RZ, 0x7610, R69 ;  /* 0x00007610ff457816 */ /* 0x000fe40000000045 */
[-C--:B------:R-:W-:Y:S02]  /*5210*/  LEA.HI.X.SX32 R45, R12, R141.reuse, 0x1, P3 ;  /* 0x0000008d0c2d7211 */ /* 0x080fe400018f0eff */
[----:B------:R-:W-:-:S02]  /*5220*/  LEA.HI.X.SX32 R55, R152, R141, 0x1, P2 ;  /* 0x0000008d98377211 */ /* 0x000fc400010f0eff */
[----:B------:R-:W-:Y:S01]  /*5230*/  LEA.HI.X.SX32 R61, R150, R141, 0x1, P0 ;  /* 0x0000008d963d7211 */ /* 0x000fe200000f0eff */
[----:B------:R0:W4:Y:S04]  /*5240*/  @!P1 LDG.E.U8 R66, desc[UR6][R44.64] ;  /* 0x000000062c429981 */ /* 0x000128000c1e1100 */
[----:B------:R-:W4:Y:S04]  /*5250*/  @!P4 LDG.E.U8 R67, desc[UR6][R54.64] ;  /* 0x000000063643c981 */ /* 0x000f28000c1e1100 */
[----:B------:R0:W4:Y:S01]  /*5260*/  @!P6 LDG.E.U8 R69, desc[UR6][R60.64] ;  /* 0x000000063c45e981 */ /* 0x000122000c1e1100 */
[----:B------:R-:W0:Y:S01]  /*5270*/  S2UR UR8, SR_CgaCtaId ;  /* 0x00000000000879c3 */ /* 0x000e220000008800 */
[----:B------:R-:W-:Y:S01]  /*5280*/  UMOV UR5, 0x400 ;  /* 0x0000040000057882 */ /* 0x000fe20000000000 */
[----:B-1----:R-:W-:-:S04]  /*5290*/  LOP3.LUT R51, R49, 0x3f, RZ, 0xc0, !PT ;  /* 0x0000003f31337812 */ /* 0x002fc800078ec0ff */
[----:B0-----:R-:W-:Y:S02]  /*52a0*/  LOP3.LUT R44, R51, 0x8, RZ, 0x3c, !PT ;  /* 0x00000008332c7812 */ /* 0x001fe400078e3cff */
[----:B------:R-:W-:Y:S01]  /*52b0*/  SHF.R.S32.HI R48, RZ, 0x1f, R147 ;  /* 0x0000001fff307819 */ /* 0x000fe20000011493 */
[----:B------:R-:W-:Y:S01]  /*52c0*/  ULEA UR5, UR8, UR5, 0x18 ;  /* 0x0000000508057291 */ /* 0x000fe2000f8ec03f */
[----:B------:R-:W-:Y:S01]  /*52d0*/  BAR.SYNC.DEFER_BLOCKING 0x0 ;  /* 0x0000000000007b1d */ /* 0x000fe20000010000 */
[----:B------:R-:W-:Y:S02]  /*52e0*/  IADD3 R52, P1, R147, R138, RZ ;  /* 0x0000008a93347210 */ /* 0x000fe40007f3e0ff */
[----:B------:R-:W-:Y:S02]  /*52f0*/  LOP3.LUT R46, R49, 0x1f, RZ, 0xc0, !PT ;  /* 0x0000001f312e7812 */ /* 0x000fe400078ec0ff */
[----:B------:R-:W-:Y:S01]  /*5300*/  IADD3 R60, P3, R147, R136, RZ ;  /* 0x00000088933c7210 */ /* 0x000fe20007f7e0ff */
[----:B------:R-:W-:Y:S01]  /*5310*/  IMAD.X R53, R48, 0x1, R146, P1 ;  /* 0x0000000130357824 */ /* 0x000fe200008e0692 */
[----:B------:R-:W-:-:S03]  /*5320*/  ISETP.GE.AND P0, PT, R46, UR12, PT ;  /* 0x0000000c2e007c0c */ /* 0x000fc6000bf06270 */
[C---:B------:R-:W-:Y:S01]  /*5330*/  IMAD.X R61, R48.reuse, 0x1, R145, P3 ;  /* 0x00000001303d7824 */ /* 0x040fe200018e0691 */
[----:B------:R-:W-:Y:S02]  /*5340*/  IADD3 R164, P3, R147, UR34, RZ ;  /* 0x0000002293a47c10 */ /* 0x000fe4000ff7e0ff */
[----:B------:R-:W-:Y:S02]  /*5350*/  PRMT R45, RZ, 0x7610, R45 ;  /* 0x00007610ff2d7816 */ /* 0x000fe4000000002d */
[----:B------:R-:W-:Y:S02]  /*5360*/  PRMT R47, RZ, 0x7610, R47 ;  /* 0x00007610ff2f7816 */ /* 0x000fe4000000002f */
[----:B------:R-:W-:Y:S02]  /*5370*/  PRMT R156, RZ, 0x7610, R156 ;  /* 0x00007610ff9c7816 */ /* 0x000fe4000000009c */
[----:B------:R-:W-:Y:S02]  /*5380*/  IADD3.X R165, R48, UR58, RZ, P3, !PT ;  /* 0x0000003a30a57c10 */ /* 0x000fe40009ffe4ff */
[----:B------:R-:W-:-:S02]  /*5390*/  PRMT R54, RZ, 0x7610, R54 ;  /* 0x00007610ff367816 */ /* 0x000fc40000000036 */
[----:B------:R-:W-:Y:S02]  /*53a0*/  PRMT R50, RZ, 0x7610, R50 ;  /* 0x00007610ff327816 */ /* 0x000fe40000000032 */
[----:B------:R-:W-:Y:S02]  /*53b0*/  PRMT R160, RZ, 0x7610, R160 ;  /* 0x00007610ffa07816 */ /* 0x000fe400000000a0 */
[----:B------:R-:W-:Y:S02]  /*53c0*/  PRMT R162, RZ, 0x7610, R162 ;  /* 0x00007610ffa27816 */ /* 0x000fe400000000a2 */
[----:B------:R-:W-:Y:S02]  /*53d0*/  PRMT R55, RZ, 0x7610, R55 ;  /* 0x00007610ff377816 */ /* 0x000fe40000000037 */
[----:B------:R-:W-:Y:S02]  /*53e0*/  PRMT R46, RZ, 0x7610, R46 ;  /* 0x00007610ff2e7816 */ /* 0x000fe4000000002e */
        /* <DEDUP_REMOVED lines=32> */
[----:B------:R-:W-:Y:S01]  /*55f0*/  PRMT R216, RZ, 0x7610, R216 ;  /* 0x00007610ffd87816 */ /* 0x000fe200000000d8 */
[----:B--2---:R0:W-:Y:S02]  /*5600*/  STS.U8 [R51+UR5+0x40], R64 ;  /* 0x0000404033007988 */ /* 0x0041e40008000005 */
[C---:B0-----:R-:W-:Y:S02]  /*5610*/  IADD3 R64, P1, R147.reuse, UR35, RZ ;  /* 0x0000002393407c10 */ /* 0x041fe4000ff3e0ff */
[----:B---3--:R0:W-:Y:S04]  /*5620*/  STS.U8 [R51+UR5], R62 ;  /* 0x0000003e33007988 */ /* 0x0081e80008000005 */
[----:B-----5:R-:W-:Y:S04]  /*5630*/  STS.U8 [R51+UR5+0x100], R68 ;  /* 0x0001004433007988 */ /* 0x020fe80008000005 */
[----:B----4-:R-:W-:Y:S04]  /*5640*/  STS.U8 [R51+UR5+0x140], R70 ;  /* 0x0001404633007988 */ /* 0x010fe80008000005 */
[----:B------:R1:W-:Y:S04]  /*5650*/  STS.U8 [R44+UR5+0x80], R65 ;  /* 0x000080412c007988 */ /* 0x0003e80008000005 */
[----:B------:R2:W-:Y:S04]  /*5660*/  STS.U8 [R44+UR5+0xc0], R66 ;  /* 0x0000c0422c007988 */ /* 0x0005e80008000005 */
[----:B------:R-:W-:Y:S04]  /*5670*/  STS.U8 [R44+UR5+0x180], R67 ;  /* 0x000180432c007988 */ /* 0x000fe80008000005 */
[----:B------:R3:W-:Y:S01]  /*5680*/  STS.U8 [R44+UR5+0x1c0], R69 ;  /* 0x0001c0452c007988 */ /* 0x0007e20008000005 */
[----:B------:R-:W-:Y:S01]  /*5690*/  BAR.SYNC.DEFER_BLOCKING 0x0 ;  /* 0x0000000000007b1d */ /* 0x000fe20000010000 */
[----:B0-----:R-:W-:-:S02]  /*56a0*/  IADD3 R62, P2, R147, UR36, RZ ;  /* 0x00000024933e7c10 */ /* 0x001fc4000ff5e0ff */
[C---:B-1----:R-:W-:Y:S02]  /*56b0*/  IADD3.X R65, R48.reuse, UR59, RZ, P1, !PT ;  /* 0x0000003b30417c10 */ /* 0x042fe40008ffe4ff */
[C---:B------:R-:W-:Y:S02]  /*56c0*/  IADD3.X R63, R48.reuse, UR60, RZ, P2, !PT ;  /* 0x0000003c303f7c10 */ /* 0x040fe400097fe4ff */
[C---:B------:R-:W-:Y:S02]  /*56d0*/  IADD3 R166, P2, R147.reuse, UR33, RZ ;  /* 0x0000002193a67c10 */ /* 0x040fe4000ff5e0ff */
[----:B------:R-:W-:Y:S02]  /*56e0*/  IADD3 R168, P1, R147, UR32, RZ ;  /* 0x0000002093a87c10 */ /* 0x000fe4000ff3e0ff */
[C---:B------:R-:W-:Y:S02]  /*56f0*/  IADD3.X R167, R48.reuse, UR57, RZ, P2, !PT ;  /* 0x0000003930a77c10 */ /* 0x040fe400097fe4ff */
[----:B------:R-:W-:-:S02]  /*5700*/  IADD3.X R169, R48, UR56, RZ, P1, !PT ;  /* 0x0000003830a97c10 */ /* 0x000fc40008ffe4ff */
[C---:B------:R-:W-:Y:S02]  /*5710*/  IADD3 R70, P3, R147.reuse, UR31, RZ ;  /* 0x0000001f93467c10 */ /* 0x040fe4000ff7e0ff */
[C---:B------:R-:W-:Y:S02]  /*5720*/  IADD3 R68, P2, R147.reuse, UR30, RZ ;  /* 0x0000001e93447c10 */ /* 0x040fe4000ff5e0ff */
[----:B--2---:R-:W-:Y:S02]  /*5730*/  IADD3 R66, P1, R147, UR29, RZ ;  /* 0x0000001d93427c10 */ /* 0x004fe4000ff3e0ff */
[----:B---3--:R-:W-:Y:S02]  /*5740*/  PRMT R44, RZ, 0x7610, R44 ;  /* 0x00007610ff2c7816 */ /* 0x008fe4000000002c */
[C---:B------:R-:W-:Y:S01]  /*5750*/  IADD3.X R71, R48.reuse, UR55, RZ, P3, !PT ;  /* 0x0000003730477c10 */ /* 0x040fe20009ffe4ff */
[----:B------:R0:W2:Y:S01]  /*5760*/  @!P0 LDG.E.U8 R45, desc[UR6][R62.64] ;  /* 0x000000063e2d8981 */ /* 0x0000a2000c1e1100 */
[----:B------:R-:W-:-:S02]  /*5770*/  IADD3.X R69, R48, UR54, RZ, P2, !PT ;  /* 0x0000003630457c10 */ /* 0x000fc400097fe4ff */
[----:B------:R-:W-:Y:S01]  /*5780*/  IADD3.X R67, R48, UR53, RZ, P1, !PT ;  /* 0x0000003530437c10 */ /* 0x000fe20008ffe4ff */
[----:B------:R1:W3:Y:S04]  /*5790*/  @!P0 LDG.E.U8 R47, desc[UR6][R64.64] ;  /* 0x00000006402f8981 */ /* 0x0002e8000c1e1100 */
[----:B------:R4:W5:Y:S01]  /*57a0*/  @!P0 LDG.E.U8 R156, desc[UR6][R60.64] ;  /* 0x000000063c9c8981 */ /* 0x000962000c1e1100 */
[----:B0-----:R-:W-:-:S03]  /*57b0*/  IADD3 R62, P2, R147, UR27, RZ ;  /* 0x0000001b933e7c10 */ /* 0x001fc6000ff5e0ff */
[----:B------:R0:W2:Y:S01]  /*57c0*/  @!P0 LDG.E.U8 R54, desc[UR6][R52.64] ;  /* 0x0000000634368981 */ /* 0x0000a2000c1e1100 */
[----:B-1----:R-:W-:-:S03]  /*57d0*/  IADD3 R64, P1, R147, UR26, RZ ;  /* 0x0000001a93407c10 */ /* 0x002fc6000ff3e0ff */
[----:B------:R1:W3:Y:S01]  /*57e0*/  @!P0 LDG.E.U8 R50, desc[UR6][R164.64] ;  /* 0x00000006a4328981 */ /* 0x0002e2000c1e1100 */
[----:B----4-:R-:W-:-:S03]  /*57f0*/  IADD3 R60, P3, R147, UR28, RZ ;  /* 0x0000001c933c7c10 */ /* 0x010fc6000ff7e0ff */
[----:B------:R4:W3:Y:S01]  /*5800*/  @!P0 LDG.E.U8 R44, desc[UR6][R70.64] ;  /* 0x00000006462c8981 */ /* 0x0008e2000c1e1100 */
[----:B0-----:R-:W-:Y:S02]  /*5810*/  PRMT R52, RZ, 0x7610, R52 ;  /* 0x00007610ff347816 */ /* 0x001fe40000000034 */
[----:B------:R-:W-:Y:S01]  /*5820*/  PRMT R53, RZ, 0x7610, R53 ;  /* 0x00007610ff357816 */ /* 0x000fe20000000035 */
[----:B------:R0:W3:Y:S01]  /*5830*/  @!P0 LDG.E.U8 R160, desc[UR6][R68.64] ;  /* 0x0000000644a08981 */ /* 0x0000e2000c1e1100 */
[----:B-1----:R-:W-:Y:S02]  /*5840*/  PRMT R164, RZ, 0x7610, R164 ;  /* 0x00007610ffa47816 */ /* 0x002fe400000000a4 */
[C---:B------:R-:W-:Y:S01]  /*5850*/  IADD3.X R63, R48.reuse, UR51, RZ, P2, !PT ;  /* 0x00000033303f7c10 */ /* 0x040fe200097fe4ff */
[----:B------:R1:W3:Y:S01]  /*5860*/  @!P0 LDG.E.U8 R162, desc[UR6][R66.64] ;  /* 0x0000000642a28981 */ /* 0x0002e2000c1e1100 */
[C---:B------:R-:W-:Y:S02]  /*5870*/  IADD3.X R65, R48.reuse, UR50, RZ, P1, !PT ;  /* 0x0000003230417c10 */ /* 0x040fe40008ffe4ff */
[----:B------:R-:W-:Y:S01]  /*5880*/  IADD3.X R61, R48, UR52, RZ, P3, !PT ;  /* 0x00000034303d7c10 */ /* 0x000fe20009ffe4ff */
[----:B------:R1:W3:Y:S01]  /*5890*/  @!P0 LDG.E.U8 R52, desc[UR6][R166.64] ;  /* 0x00000006a6348981 */ /* 0x0002e2000c1e1100 */
[----:B----4-:R-:W-:-:S02]  /*58a0*/  IADD3 R70, P1, R147, UR23, RZ ;  /* 0x0000001793467c10 */ /* 0x010fc4000ff3e0ff */
[C---:B0-----:R-:W-:Y:S01]  /*58b0*/  IADD3 R68, P2, R147.reuse, UR24, RZ ;  /* 0x0000001893447c10 */ /* 0x041fe2000ff5e0ff */
[----:B------:R0:W4:Y:S01]  /*58c0*/  @!P0 LDG.E.U8 R53, desc[UR6][R62.64] ;  /* 0x000000063e358981 */ /* 0x000122000c1e1100 */
[----:B-1----:R-:W-:-:S03]  /*58d0*/  IADD3 R66, P3, R147, UR25, RZ ;  /* 0x0000001993427c10 */ /* 0x002fc6000ff7e0ff */
[----:B------:R1:W4:Y:S01]  /*58e0*/  @!P0 LDG.E.U8 R164, desc[UR6][R64.64] ;  /* 0x0000000640a48981 */ /* 0x000322000c1e1100 */
[C---:B------:R-:W-:Y:S02]  /*58f0*/  IADD3.X R69, R48.reuse, UR48, RZ, P2, !PT ;  /* 0x0000003030457c10 */ /* 0x040fe400097fe4ff */
[----:B------:R-:W-:Y:S01]  /*5900*/  PRMT R166, RZ, 0x7610, R166 ;  /* 0x00007610ffa67816 */ /* 0x000fe200000000a6 */
[----:B------:R1:W4:Y:S01]  /*5910*/  @!P0 LDG.E.U8 R55, desc[UR6][R60.64] ;  /* 0x000000063c378981 */ /* 0x000322000c1e1100 */
[C---:B------:R-:W-:Y:S02]  /*5920*/  IADD3.X R71, R48.reuse, UR47, RZ, P1, !PT ;  /* 0x0000002f30477c10 */ /* 0x040fe40008ffe4ff */
[----:B------:R-:W-:Y:S01]  /*5930*/  IADD3.X R67, R48, UR49, RZ, P3, !PT ;  /* 0x0000003130437c10 */ /* 0x000fe20009ffe4ff */
[----:B------:R1:W4:Y:S01]  /*5940*/  @!P0 LDG.E.U8 R46, desc[UR6][R168.64] ;  /* 0x00000006a82e8981 */ /* 0x000322000c1e1100 */
[C---:B0-----:R-:W-:Y:S02]  /*5950*/  IADD3 R62, P2, R147.reuse, UR21, RZ ;  /* 0x00000015933e7c10 */ /* 0x041fe4000ff5e0ff */
[C---:B-1----:R-:W-:Y:S01]  /*5960*/  IADD3 R64, P1, R147.reuse, UR20, RZ ;  /* 0x0000001493407c10 */ /* 0x042fe2000ff3e0ff */
[----:B------:R0:W4:Y:S01]  /*5970*/  @!P0 LDG.E.U8 R149, desc[UR6][R68.64] ;  /* 0x0000000644958981 */ /* 0x000122000c1e1100 */
[----:B------:R-:W-:-:S03]  /*5980*/  IADD3 R60, P3, R147, UR22, RZ ;  /* 0x00000016933c7c10 */ /* 0x000fc6000ff7e0ff */
        /* <DEDUP_REMOVED lines=10> */
[----:B------:R-:W-:-:S02]  /*5a30*/  IADD3 R66, P3, R147, UR19, RZ ;  /* 0x0000001393427c10 */ /* 0x000fc4000ff7e0ff */
[C---:B------:R-:W-:Y:S01]  /*5a40*/  IADD3.X R69, R48.reuse, UR42, RZ, P2, !PT ;  /* 0x0000002a30457c10 */ /* 0x040fe200097fe4ff */
[----:B------:R1:W4:Y:S01]  /*5a50*/  @!P0 LDG.E.U8 R168, desc[UR6][R60.64] ;  /* 0x000000063ca88981 */ /* 0x000322000c1e1100 */
[C---:B------:R-:W-:Y:S02]  /*5a60*/  IADD3.X R71, R48.reuse, UR41, RZ, P1, !PT ;  /* 0x0000002930477c10 */ /* 0x040fe40008ffe4ff */
[----:B------:R-:W-:Y:S01]  /*5a70*/  IADD3.X R67, R48, UR43, RZ, P3, !PT ;  /* 0x0000002b30437c10 */ /* 0x000fe20009ffe4ff */
[----:B------:R1:W4:Y:S01]  /*5a80*/  @!P0 LDG.E.U8 R172, desc[UR6][R68.64] ;  /* 0x0000000644ac8981 */ /* 0x000322000c1e1100 */
[C---:B------:R-:W-:Y:S02]  /*5a90*/  IADD3 R62, P2, R147.reuse, UR15, RZ ;  /* 0x0000000f933e7c10 */ /* 0x040fe4000ff5e0ff */
[C---:B0-----:R-:W-:Y:S01]  /*5aa0*/  IADD3 R64, P1, R147.reuse, UR14, RZ ;  /* 0x0000000e93407c10 */ /* 0x041fe2000ff3e0ff */
[----:B------:R0:W4:Y:S01]  /*5ab0*/  @!P0 LDG.E.U8 R174, desc[UR6][R70.64] ;  /* 0x0000000646ae8981 */ /* 0x000122000c1e1100 */
[----:B-1----:R-:W-:-:S02]  /*5ac0*/  IADD3 R60, P3, R147, UR16, RZ ;  /* 0x00000010933c7c10 */ /* 0x002fc4000ff7e0ff */
[C---:B------:R-:W-:Y:S01]  /*5ad0*/  IADD3.X R63, R48.reuse, UR39, RZ, P2, !PT ;  /* 0x00000027303f7c10 */ /* 0x040fe200097fe4ff */
[----:B------:R1:W4:Y:S01]  /*5ae0*/  @!P0 LDG.E.U8 R155, desc[UR6][R66.64] ;  /* 0x00000006429b8981 */ /* 0x000322000c1e1100 */
[C---:B------:R-:W-:Y:S02]  /*5af0*/  IADD3.X R65, R48.reuse, UR38, RZ, P1, !PT ;  /* 0x0000002630417c10 */ /* 0x040fe40008ffe4ff */
[C---:B------:R-:W-:Y:S01]  /*5b00*/  IADD3.X R61, R48.reuse, UR40, RZ, P3, !PT ;  /* 0x00000028303d7c10 */ /* 0x040fe20009ffe4ff */
[----:B------:R1:W4:Y:S01]  /*5b10*/  @!P0 LDG.E.U8 R157, desc[UR6][R62.64] ;  /* 0x000000063e9d8981 */ /* 0x000322000c1e1100 */
[C---:B------:R-:W-:Y:S02]  /*5b20*/  IADD3 R68, P2, R147.reuse, R134, RZ ;  /* 0x0000008693447210 */ /* 0x040fe40007f5e0ff */
[C---:B0-----:R-:W-:Y:S01]  /*5b30*/  IADD3 R70, P1, R147.reuse, R132, RZ ;  /* 0x0000008493467210 */ /* 0x041fe20007f3e0ff */
[----:B------:R0:W4:Y:S01]  /*5b40*/  @!P0 LDG.E.U8 R159, desc[UR6][R60.64] ;  /* 0x000000063c9f8981 */ /* 0x000122000c1e1100 */
[----:B-1----:R-:W-:Y:S01]  /*5b50*/  IADD3 R66, P3, R147, UR13, RZ ;  /* 0x0000000d93427c10 */ /* 0x002fe2000ff7e0ff */
[----:B------:R-:W-:-:S02]  /*5b60*/  IMAD.X R69, R48, 0x1, R144, P2 ;  /* 0x0000000130457824 */ /* 0x000fc400010e0690 */
[----:B------:R1:W4:Y:S01]  /*5b70*/  @!P0 LDG.E.U8 R176, desc[UR6][R64.64] ;  /* 0x0000000640b08981 */ /* 0x000322000c1e1100 */
[C---:B------:R-:W-:Y:S01]  /*5b80*/  IMAD.X R71, R48.reuse, 0x1, R143, P1 ;  /* 0x0000000130477824 */ /* 0x040fe200008e068f */
[C---:B------:R-:W-:Y:S02]  /*5b90*/  IADD3.X R67, R48.reuse, UR37, RZ, P3, !PT ;  /* 0x0000002530437c10 */ /* 0x040fe40009ffe4ff */
[C---:B------:R-:W-:Y:S01]  /*5ba0*/  IADD3 R62, P2, R147.reuse, R128, RZ ;  /* 0x00000080933e7210 */ /* 0x040fe20007f5e0ff */
[----:B------:R1:W4:Y:S01]  /*5bb0*/  @!P0 LDG.E.U8 R163, desc[UR6][R68.64] ;  /* 0x0000000644a38981 */ /* 0x000322000c1e1100 */
[C---:B0-----:R-:W-:Y:S02]  /*5bc0*/  IADD3 R60, P3, R147.reuse, R130, RZ ;  /* 0x00000082933c7210 */ /* 0x041fe40007f7e0ff */
[----:B------:R-:W-:Y:S01]  /*5bd0*/  PRMT R165, RZ, 0x7610, R165 ;  /* 0x00007610ffa57816 */ /* 0x000fe200000000a5 */
[----:B------:R0:W4:Y:S01]  /*5be0*/  @!P0 LDG.E.U8 R178, desc[UR6][R66.64] ;  /* 0x0000000642b28981 */ /* 0x000122000c1e1100 */
[----:B-1----:R-:W-:Y:S01]  /*5bf0*/  IADD3 R64, P1, R147, R126, RZ ;  /* 0x0000007e93407210 */ /* 0x002fe20007f3e0ff */
[----:B------:R-:W-:-:S02]  /*5c00*/  IMAD.X R61, R48, 0x1, R142, P3 ;  /* 0x00000001303d7824 */ /* 0x000fc400018e068e */
[----:B------:R1:W4:Y:S01]  /*5c10*/  @!P0 LDG.E.U8 R161, desc[UR6][R70.64] ;  /* 0x0000000646a18981 */ /* 0x000322000c1e1100 */
[C---:B------:R-:W-:Y:S01]  /*5c20*/  IMAD.X R63, R48.reuse, 0x1, R140, P2 ;  /* 0x00000001303f7824 */ /* 0x040fe200010e068c */
[C---:B------:R-:W-:Y:S01]  /*5c30*/  IADD3 R68, P2, R147.reuse, R122, RZ ;  /* 0x0000007a93447210 */ /* 0x040fe20007f5e0ff */
[C---:B------:R-:W-:Y:S01]  /*5c40*/  IMAD.X R65, R48.reuse, 0x1, R139, P1 ;  /* 0x0000000130417824 */ /* 0x040fe200008e068b */
[----:B------:R1:W4:Y:S01]  /*5c50*/  @!P0 LDG.E.U8 R182, desc[UR6][R60.64] ;  /* 0x000000063cb68981 */ /* 0x000322000c1e1100 */
[C---:B0-----:R-:W-:Y:S02]  /*5c60*/  IADD3 R66, P3, R147.reuse, R124, RZ ;  /* 0x0000007c93427210 */ /* 0x041fe40007f7e0ff */
[C---:B------:R-:W-:Y:S01]  /*5c70*/  IMAD.X R69, R48.reuse, 0x1, R135, P2 ;  /* 0x0000000130457824 */ /* 0x040fe200010e0687 */
[----:B------:R0:W4:Y:S01]  /*5c80*/  @!P0 LDG.E.U8 R180, desc[UR6][R62.64] ;  /* 0x000000063eb48981 */ /* 0x000122000c1e1100 */
[----:B-1----:R-:W-:Y:S01]  /*5c90*/  IADD3 R70, P1, R147, R120, RZ ;  /* 0x0000007893467210 */ /* 0x002fe20007f3e0ff */
[----:B------:R-:W-:-:S02]  /*5ca0*/  IMAD.X R67, R48, 0x1, R137, P3 ;  /* 0x0000000130437824 */ /* 0x000fc400018e0689 */
[----:B------:R1:W4:Y:S01]  /*5cb0*/  @!P0 LDG.E.U8 R165, desc[UR6][R64.64] ;  /* 0x0000000640a58981 */ /* 0x000322000c1e1100 */
[C---:B------:R-:W-:Y:S01]  /*5cc0*/  IADD3 R60, P3, R147.reuse, R118, RZ ;  /* 0x00000076933c7210 */ /* 0x040fe20007f7e0ff */
[C---:B------:R-:W-:Y:S01]  /*5cd0*/  IMAD.X R71, R48.reuse, 0x1, R133, P1 ;  /* 0x0000000130477824 */ /* 0x040fe200008e0685 */
[----:B------:R-:W-:Y:S01]  /*5ce0*/  PRMT R167, RZ, 0x7610, R167 ;  /* 0x00007610ffa77816 */ /* 0x000fe200000000a7 */
[----:B------:R1:W4:Y:S01]  /*5cf0*/  @!P0 LDG.E.U8 R184, desc[UR6][R68.64] ;  /* 0x0000000644b88981 */ /* 0x000322000c1e1100 */
[C---:B0-----:R-:W-:Y:S01]  /*5d00*/  IADD3 R62, P2, R147.reuse, R116, RZ ;  /* 0x00000074933e7210 */ /* 0x041fe20007f5e0ff */
[----:B------:R-:W-:Y:S01]  /*5d10*/  IMAD.X R61, R48, 0x1, R131, P3 ;  /* 0x00000001303d7824 */ /* 0x000fe200018e0683 */
[----:B-1----:R-:W-:-:S03]  /*5d20*/  IADD3 R64, P1, R147, R114, RZ ;  /* 0x0000007293407210 */ /* 0x002fc60007f3e0ff */
[C---:B------:R-:W-:Y:S01]  /*5d30*/  IMAD.X R63, R48.reuse, 0x1, R129, P2 ;  /* 0x00000001303f7824 */ /* 0x040fe200010e0681 */
[C---:B------:R-:W-:Y:S01]  /*5d40*/  IADD3 RZ, P2, R147.reuse, R110, RZ ;  /* 0x0000006e93ff7210 */ /* 0x040fe20007f5e0ff */
[----:B------:R0:W4:Y:S01]  /*5d50*/  @!P0 LDG.E.U8 R167, desc[UR6][R66.64] ;  /* 0x0000000642a78981 */ /* 0x000122000c1e1100 */
[C---:B------:R-:W-:Y:S01]  /*5d60*/  IADD3 RZ, P3, R147.reuse, R112, RZ ;  /* 0x0000007093ff7210 */ /* 0x040fe20007f7e0ff */
[C---:B------:R-:W-:Y:S01]  /*5d70*/  IMAD.X R65, R48.reuse, 0x1, R127, P1 ;  /* 0x0000000130417824 */ /* 0x040fe200008e067f */
[C---:B------:R-:W-:Y:S01]  /*5d80*/  IADD3 RZ, P1, R147.reuse, R108, RZ ;  /* 0x0000006c93ff7210 */ /* 0x040fe20007f3e0ff */
[----:B------:R1:W4:Y:S01]  /*5d90*/  @!P0 LDG.E.U8 R171, desc[UR6][R60.64] ;  /* 0x000000063cab8981 */ /* 0x000322000c1e1100 */
[----:B------:R-:W-:Y:S01]  /*5da0*/  PRMT R169, RZ, 0x7610, R169 ;  /* 0x00007610ffa97816 */ /* 0x000fe200000000a9 */
[----:B------:R-:W-:Y:S01]  /*5db0*/  IMAD.X R69, R48, 0x1, R123, P2 ;  /* 0x0000000130457824 */ /* 0x000fe200010e067b */
[C---:B------:R-:W-:Y:S01]  /*5dc0*/  IADD3 RZ, P2, R147.reuse, R104, RZ ;  /* 0x0000006893ff7210 */ /* 0x040fe20007f5e0ff */
[----:B------:R1:W4:Y:S01]  /*5dd0*/  @!P0 LDG.E.U8 R186, desc[UR6][R70.64] ;  /* 0x0000000646ba8981 */ /* 0x000322000c1e1100 */
[----:B0-----:R-:W-:-:S02]  /*5de0*/  IMAD.IADD R66, R147, 0x1, R112 ;  /* 0x0000000193427824 */ /* 0x001fc400078e0270 */
[C---:B------:R-:W-:Y:S01]  /*5df0*/  IMAD.X R67, R48.reuse, 0x1, R125, P3 ;  /* 0x0000000130437824 */ /* 0x040fe200018e067d */
[C---:B------:R-:W-:Y:S01]  /*5e00*/  IADD3 RZ, P3, R147.reuse, R106, RZ ;  /* 0x0000006a93ff7210 */ /* 0x040fe20007f7e0ff */
[----:B-1----:R-:W-:Y:S01]  /*5e10*/  IMAD.X R61, R48, 0x1, R121, P1 ;  /* 0x00000001303d7824 */ /* 0x002fe200008e0679 */
[C---:B------:R-:W-:Y:S01]  /*5e20*/  IADD3 RZ, P1, R147.reuse, R102, RZ ;  /* 0x0000006693ff7210 */ /* 0x040fe20007f3e0ff */
[----:B------:R0:W4:Y:S01]  /*5e30*/  @!P0 LDG.E.U8 R169, desc[UR6][R62.64] ;  /* 0x000000063ea98981 */ /* 0x000122000c1e1100 */
[C---:B------:R-:W-:Y:S01]  /*5e40*/  IMAD.IADD R68, R147.reuse, 0x1, R110 ;  /* 0x0000000193447824 */ /* 0x040fe200078e026e */
[----:B------:R-:W-:Y:S01]  /*5e50*/  PRMT R71, RZ, 0x7610, R71 ;  /* 0x00007610ff477816 */ /* 0x000fe20000000047 */
[----:B------:R-:W-:Y:S01]  /*5e60*/  IMAD.IADD R60, R147, 0x1, R108 ;  /* 0x00000001933c7824 */ /* 0x000fe200078e026c */
[----:B------:R1:W4:Y:S01]  /*5e70*/  @!P0 LDG.E.U8 R188, desc[UR6][R64.64] ;  /* 0x0000000640bc8981 */ /* 0x000322000c1e1100 */
[----:B------:R-:W-:-:S03]  /*5e80*/  PRMT R70, RZ, 0x7610, R70 ;  /* 0x00007610ff467816 */ /* 0x000fc60000000046 */
[----:B------:R1:W4:Y:S01]  /*5e90*/  @!P0 LDG.E.U8 R198, desc[UR6][R66.64] ;  /* 0x0000000642c68981 */ /* 0x000322000c1e1100 */
[C---:B0-----:R-:W-:Y:S02]  /*5ea0*/  IMAD.IADD R62, R147.reuse, 0x1, R106 ;  /* 0x00000001933e7824 */ /* 0x041fe400078e026a */
[C---:B------:R-:W-:Y:S01]  /*5eb0*/  IMAD.X R63, R48.reuse, 0x1, R119, P3 ;  /* 0x00000001303f7824 */ /* 0x040fe200018e0677 */
[C---:B------:R-:W-:Y:S01]  /*5ec0*/  IADD3 RZ, P3, R147.reuse, R100, RZ ;  /* 0x0000006493ff7210 */ /* 0x040fe20007f7e0ff */
[C---:B-1----:R-:W-:Y:S01]  /*5ed0*/  IMAD.X R65, R48.reuse, 0x1, R117, P2 ;  /* 0x0000000130417824 */ /* 0x042fe200010e0675 */
[C---:B------:R-:W-:Y:S01]  /*5ee0*/  IADD3 RZ, P2, R147.reuse, R42, RZ ;  /* 0x0000002a93ff7210 */ /* 0x040fe20007f5e0ff */
[----:B------:R0:W4:Y:S01]  /*5ef0*/  @!P0 LDG.E.U8 R71, desc[UR6][R68.64] ;  /* 0x0000000644478981 */ /* 0x000122000c1e1100 */
[----:B------:R-:W-:Y:S01]  /*5f00*/  IMAD.X R67, R48, 0x1, R115, P1 ;  /* 0x0000000130437824 */ /* 0x000fe200008e0673 */
[C---:B------:R-:W-:Y:S02]  /*5f10*/  IADD3 RZ, P1, R147.reuse, R40, RZ ;  /* 0x0000002893ff7210 */ /* 0x040fe40007f3e0ff */
[----:B------:R1:W4:Y:S01]  /*5f20*/  @!P0 LDG.E.U8 R70, desc[UR6][R60.64] ;  /* 0x000000063c468981 */ /* 0x000322000c1e1100 */
[----:B------:R-:W-:-:S02]  /*5f30*/  IMAD.IADD R64, R147, 0x1, R104 ;  /* 0x0000000193407824 */ /* 0x000fc400078e0268 */
[C---:B------:R-:W-:Y:S01]  /*5f40*/  IMAD.IADD R66, R147.reuse, 0x1, R102 ;  /* 0x0000000193427824 */ /* 0x040fe200078e0266 */
[----:B------:R1:W4:Y:S01]  /*5f50*/  @!P0 LDG.E.U8 R202, desc[UR6][R62.64] ;  /* 0x000000063eca8981 */ /* 0x000322000c1e1100 */
[C---:B0-----:R-:W-:Y:S01]  /*5f60*/  IMAD.X R69, R48.reuse, 0x1, R111, P2 ;  /* 0x0000000130457824 */ /* 0x041fe200010e066f */
[C---:B------:R-:W-:Y:S02]  /*5f70*/  IADD3 RZ, P2, R147.reuse, R36, RZ ;  /* 0x0000002493ff7210 */ /* 0x040fe40007f5e0ff */
[----:B------:R0:W4:Y:S01]  /*5f80*/  @!P0 LDG.E.U8 R200, desc[UR6][R64.64] ;  /* 0x0000000640c88981 */ /* 0x000122000c1e1100 */
[C---:B-1----:R-:W-:Y:S02]  /*5f90*/  IMAD.IADD R60, R147.reuse, 0x1, R100 ;  /* 0x00000001933c7824 */ /* 0x042fe400078e0264 */
[C---:B------:R-:W-:Y:S01]  /*5fa0*/  IMAD.X R61, R48.reuse, 0x1, R113, P3 ;  /* 0x00000001303d7824 */ /* 0x040fe200018e0671 */
[C---:B------:R-:W-:Y:S01]  /*5fb0*/  IADD3 RZ, P3, R147.reuse, R38, RZ ;  /* 0x0000002693ff7210 */ /* 0x040fe20007f7e0ff */
[----:B------:R-:W-:Y:S01]  /*5fc0*/  IMAD.X R63, R48, 0x1, R109, P1 ;  /* 0x00000001303f7824 */ /* 0x000fe200008e066d */
[C---:B------:R-:W-:Y:S01]  /*5fd0*/  IADD3 RZ, P1, R147.reuse, R34, RZ ;  /* 0x0000002293ff7210 */ /* 0x040fe20007f3e0ff */
[----:B------:R1:W4:Y:S01]  /*5fe0*/  @!P0 LDG.E.U8 R181, desc[UR6][R66.64] ;  /* 0x0000000642b58981 */ /* 0x000322000c1e1100 */
[----:B------:R-:W-:-:S02]  /*5ff0*/  IMAD.IADD R68, R147, 0x1, R42 ;  /* 0x0000000193447824 */ /* 0x000fc400078e022a */
[C---:B------:R-:W-:Y:S01]  /*6000*/  IMAD.IADD R62, R147.reuse, 0x1, R40 ;  /* 0x00000001933e7824 */ /* 0x040fe200078e0228 */
[----:B------:R1:W4:Y:S01]  /*6010*/  @!P0 LDG.E.U8 R183, desc[UR6][R60.64] ;  /* 0x000000063cb78981 */ /* 0x000322000c1e1100 */
[C---:B0-----:R-:W-:Y:S02]  /*6020*/  IMAD.IADD R64, R147.reuse, 0x1, R38 ;  /* 0x0000000193407824 */ /* 0x041fe400078e0226 */
[C---:B------:R-:W-:Y:S01]  /*6030*/  IMAD.X R65, R48.reuse, 0x1, R107, P3 ;  /* 0x0000000130417824 */ /* 0x040fe200018e066b */
[C---:B------:R-:W-:Y:S01]  /*6040*/  IADD3 RZ, P3, R147.reuse, R32, RZ ;  /* 0x0000002093ff7210 */ /* 0x040fe20007f7e0ff */
[----:B------:R0:W4:Y:S01]  /*6050*/  @!P0 LDG.E.U8 R206, desc[UR6][R68.64] ;  /* 0x0000000644ce8981 */ /* 0x000122000c1e1100 */
[C---:B-1----:R-:W-:Y:S01]  /*6060*/  IMAD.X R67, R48.reuse, 0x1, R105, P2 ;  /* 0x0000000130437824 */ /* 0x042fe200010e0669 */
[C---:B------:R-:W-:Y:S01]  /*6070*/  IADD3 RZ, P2, R147.reuse, R30, RZ ;  /* 0x0000001e93ff7210 */ /* 0x040fe20007f5e0ff */
[C---:B------:R-:W-:Y:S01]  /*6080*/  IMAD.IADD R66, R147.reuse, 0x1, R36 ;  /* 0x0000000193427824 */ /* 0x040fe200078e0224 */
[----:B------:R1:W4:Y:S01]  /*6090*/  @!P0 LDG.E.U8 R204, desc[UR6][R62.64] ;  /* 0x000000063ecc8981 */ /* 0x000322000c1e1100 */
[C---:B------:R-:W-:Y:S01]  /*60a0*/  IMAD.X R61, R48.reuse, 0x1, R103, P1 ;  /* 0x00000001303d7824 */ /* 0x040fe200008e0667 */
[C---:B------:R-:W-:Y:S01]  /*60b0*/  IADD3 RZ, P1, R147.reuse, R28, RZ ;  /* 0x0000001c93ff7210 */ /* 0x040fe20007f3e0ff */
[C---:B------:R-:W-:Y:S01]  /*60c0*/  IMAD.IADD R60, R147.reuse, 0x1, R34 ;  /* 0x00000001933c7824 */ /* 0x040fe200078e0222 */
[----:B------:R1:W4:Y:S01]  /*60d0*/  @!P0 LDG.E.U8 R187, desc[UR6][R64.64] ;  /* 0x0000000640bb8981 */ /* 0x000322000c1e1100 */
[----:B0-----:R-:W-:Y:S01]  /*60e0*/  IMAD.X R69, R48, 0x1, R43, P2 ;  /* 0x0000000130457824 */ /* 0x001fe200010e062b */
[----:B------:R-:W-:-:S02]  /*60f0*/  IADD3 RZ, P2, R147, R24, RZ ;  /* 0x0000001893ff7210 */ /* 0x000fc40007f5e0ff */
[----:B------:R0:W4:Y:S01]  /*6100*/  @!P0 LDG.E.U8 R185, desc[UR6][R66.64] ;  /* 0x0000000642b98981 */ /* 0x000122000c1e1100 */
[C---:B-1----:R-:W-:Y:S02]  /*6110*/  IMAD.IADD R62, R147.reuse, 0x1, R32 ;  /* 0x00000001933e7824 */ /* 0x042fe400078e0220 */
[C---:B------:R-:W-:Y:S01]  /*6120*/  IMAD.X R63, R48.reuse, 0x1, R101, P3 ;  /* 0x00000001303f7824 */ /* 0x040fe200018e0665 */
[C---:B------:R-:W-:Y:S01]  /*6130*/  IADD3 RZ, P3, R147.reuse, R26, RZ ;  /* 0x0000001a93ff7210 */ /* 0x040fe20007f7e0ff */
[C---:B------:R-:W-:Y:S01]  /*6140*/  IMAD.X R65, R48.reuse, 0x1, R41, P1 ;  /* 0x0000000130417824 */ /* 0x040fe200008e0629 */
[C---:B------:R-:W-:Y:S01]  /*6150*/  IADD3 RZ, P1, R147.reuse, R18, RZ ;  /* 0x0000001293ff7210 */ /* 0x040fe20007f3e0ff */
[----:B------:R1:W4:Y:S01]  /*6160*/  @!P0 LDG.E.U8 R208, desc[UR6][R60.64] ;  /* 0x000000063cd08981 */ /* 0x000322000c1e1100 */
[C---:B------:R-:W-:Y:S02]  /*6170*/  IMAD.IADD R68, R147.reuse, 0x1, R30 ;  /* 0x0000000193447824 */ /* 0x040fe400078e021e */
[C---:B------:R-:W-:Y:S01]  /*6180*/  IMAD.IADD R64, R147.reuse, 0x1, R28 ;  /* 0x0000000193407824 */ /* 0x040fe200078e021c */
[----:B------:R1:W4:Y:S01]  /*6190*/  @!P0 LDG.E.U8 R210, desc[UR6][R62.64] ;  /* 0x000000063ed28981 */ /* 0x000322000c1e1100 */
[----:B0-----:R-:W-:Y:S01]  /*61a0*/  IMAD.X R67, R48, 0x1, R37, P2 ;  /* 0x0000000130437824 */ /* 0x001fe200010e0625 */
[C---:B------:R-:W-:Y:S01]  /*61b0*/  IADD3 RZ, P2, R147.reuse, R13, RZ ;  /* 0x0000000d93ff7210 */ /* 0x040fe20007f5e0ff */
[C---:B------:R-:W-:Y:S01]  /*61c0*/  IMAD.IADD R66, R147.reuse, 0x1, R24 ;  /* 0x0000000193427824 */ /* 0x040fe200078e0218 */
[----:B------:R0:W4:Y:S01]  /*61d0*/  @!P0 LDG.E.U8 R191, desc[UR6][R68.64] ;  /* 0x0000000644bf8981 */ /* 0x000122000c1e1100 */
[----:B-1----:R-:W-:-:S02]  /*61e0*/  IMAD.IADD R60, R147, 0x1, R26 ;  /* 0x00000001933c7824 */ /* 0x002fc400078e021a */
[C---:B------:R-:W-:Y:S01]  /*61f0*/  IMAD.X R61, R48.reuse, 0x1, R39, P3 ;  /* 0x00000001303d7824 */ /* 0x040fe200018e0627 */
[C---:B------:R-:W-:Y:S01]  /*6200*/  IADD3 RZ, P3, R147.reuse, R16, RZ ;  /* 0x0000001093ff7210 */ /* 0x040fe20007f7e0ff */
[C---:B------:R-:W-:Y:S01]  /*6210*/  IMAD.X R63, R48.reuse, 0x1, R31, P1 ;  /* 0x00000001303f7824 */ /* 0x040fe200008e061f */
[C---:B------:R-:W-:Y:S01]  /*6220*/  IADD3 RZ, P1, R147.reuse, R11, RZ ;  /* 0x0000000b93ff7210 */ /* 0x040fe20007f3e0ff */
[----:B------:R1:W4:Y:S01]  /*6230*/  @!P0 LDG.E.U8 R189, desc[UR6][R64.64] ;  /* 0x0000000640bd8981 */ /* 0x000322000c1e1100 */
[----:B------:R-:W-:Y:S01]  /*6240*/  PRMT R214, RZ, 0x7610, R214 ;  /* 0x00007610ffd67816 */ /* 0x000fe200000000d6 */
[C---:B------:R-:W-:Y:S01]  /*6250*/  IMAD.IADD R62, R147.reuse, 0x1, R18 ;  /* 0x00000001933e7824 */ /* 0x040fe200078e0212 */
[----:B------:R-:W-:Y:S01]  /*6260*/  PRMT R212, RZ, 0x7610, R212 ;  /* 0x00007610ffd47816 */ /* 0x000fe200000000d4 */
[----:B------:R1:W4:Y:S01]  /*6270*/  @!P0 LDG.E.U8 R216, desc[UR6][R60.64] ;  /* 0x000000063cd88981 */ /* 0x000322000c1e1100 */
[----:B------:R-:W-:Y:S01]  /*6280*/  PRMT R220, RZ, 0x7610, R220 ;  /* 0x00007610ffdc7816 */ /* 0x000fe200000000dc */
[----:B0-----:R-:W-:Y:S01]  /*6290*/  IMAD.X R69, R48, 0x1, R23, P2 ;  /* 0x0000000130457824 */ /* 0x001fe200010e0617 */
[C---:B------:R-:W-:Y:S01]  /*62a0*/  IADD3 RZ, P2, R147.reuse, R20, RZ ;  /* 0x0000001493ff7210 */ /* 0x040fe20007f5e0ff */
[----:B------:R0:W4:Y:S01]  /*62b0*/  @!P0 LDG.E.U8 R214, desc[UR6][R66.64] ;  /* 0x0000000642d68981 */ /* 0x000122000c1e1100 */
[----:B-1----:R-:W-:-:S02]  /*62c0*/  IMAD.IADD R64, R147, 0x1, R16 ;  /* 0x0000000193407824 */ /* 0x002fc400078e0210 */
[C---:B------:R-:W-:Y:S01]  /*62d0*/  IMAD.X R65, R48.reuse, 0x1, R29, P3 ;  /* 0x0000000130417824 */ /* 0x040fe200018e061d */
[C---:B------:R-:W-:Y:S01]  /*62e0*/  IADD3 RZ, P3, R147.reuse, R22, RZ ;  /* 0x0000001693ff7210 */ /* 0x040fe20007f7e0ff */
[----:B------:R-:W-:Y:S01]  /*62f0*/  IMAD.X R61, R48, 0x1, R21, P1 ;  /* 0x00000001303d7824 */ /* 0x000fe200008e0615 */
[C---:B------:R-:W-:Y:S01]  /*6300*/  IADD3 RZ, P1, R147.reuse, R15, RZ ;  /* 0x0000000f93ff7210 */ /* 0x040fe20007f3e0ff */
[----:B------:R1:W4:Y:S01]  /*6310*/  @!P0 LDG.E.U8 R212, desc[UR6][R62.64] ;  /* 0x000000063ed48981 */ /* 0x000322000c1e1100 */
[----:B------:R-:W-:Y:S01]  /*6320*/  PRMT R222, RZ, 0x7610, R222 ;  /* 0x00007610ffde7816 */ /* 0x000fe200000000de */
[C---:B------:R-:W-:Y:S01]  /*6330*/  IMAD.IADD R68, R147.reuse, 0x1, R13 ;  /* 0x0000000193447824 */ /* 0x040fe200078e020d */
[----:B------:R-:W-:Y:S01]  /*6340*/  PRMT R224, RZ, 0x7610, R224 ;  /* 0x00007610ffe07816 */ /* 0x000fe200000000e0 */
[----:B------:R1:W4:Y:S01]  /*6350*/  @!P0 LDG.E.U8 R220, desc[UR6][R64.64] ;  /* 0x0000000640dc8981 */ /* 0x000322000c1e1100 */
[----:B------:R-:W-:Y:S01]  /*6360*/  PRMT R195, RZ, 0x7610, R195 ;  /* 0x00007610ffc37816 */ /* 0x000fe200000000c3 */
[----:B------:R-:W-:-:S02]  /*6370*/  IMAD.IADD R60, R147, 0x1, R11 ;  /* 0x00000001933c7824 */ /* 0x000fc400078e020b */
[C---:B0-----:R-:W-:Y:S01]  /*6380*/  IMAD.X R67, R48.reuse, 0x1, R33, P2 ;  /* 0x0000000130437824 */ /* 0x041fe200010e0621 */
[C---:B------:R-:W-:Y:S01]  /*6390*/  IADD3 RZ, P2, R147.reuse, R9, RZ ;  /* 0x0000000993ff7210 */ /* 0x040fe20007f5e0ff */
[C---:B-1----:R-:W-:Y:S01]  /*63a0*/  IMAD.IADD R62, R147.reuse, 0x1, R22 ;  /* 0x00000001933e7824 */ /* 0x042fe200078e0216 */
[----:B------:R0:W4:Y:S01]  /*63b0*/  @!P0 LDG.E.U8 R222, desc[UR6][R68.64] ;  /* 0x0000000644de8981 */ /* 0x000122000c1e1100 */
        /* <DEDUP_REMOVED lines=10> */
[C---:B------:R-:W-:Y:S01]  /*6460*/  IMAD.IADD R64, R147.reuse, 0x1, R15 ;  /* 0x0000000193407824 */ /* 0x040fe200078e020f */
[----:B------:R-:W-:Y:S01]  /*6470*/  PRMT R203, RZ, 0x7610, R203 ;  /* 0x00007610ffcb7816 */ /* 0x000fe200000000cb */
[C---:B0-----:R-:W-:Y:S01]  /*6480*/  IMAD.IADD R68, R147.reuse, 0x1, R9 ;  /* 0x0000000193447824 */ /* 0x041fe200078e0209 */
[----:B------:R-:W-:Y:S01]  /*6490*/  PRMT R205, RZ, 0x7610, R205 ;  /* 0x00007610ffcd7816 */ /* 0x000fe200000000cd */
[----:B-1----:R-:W-:Y:S01]  /*64a0*/  IMAD.IADD R60, R147, 0x1, R14 ;  /* 0x00000001933c7824 */ /* 0x002fe200078e020e */
[----:B------:R0:W4:Y:S01]  /*64b0*/  @!P0 LDG.E.U8 R197, desc[UR6][R66.64] ;  /* 0x0000000642c58981 */ /* 0x000122000c1e1100 */
[----:B------:R-:W-:-:S02]  /*64c0*/  IMAD.X R61, R48, 0x1, R25, P3 ;  /* 0x00000001303d7824 */ /* 0x000fc400018e0619 */
[----:B------:R-:W-:Y:S01]  /*64d0*/  IMAD.IADD R62, R147, 0x1, R6 ;  /* 0x00000001933e7824 */ /* 0x000fe200078e0206 */
[----:B------:R-:W4:Y:S01]  /*64e0*/  @!P0 LDG.E.U8 R199, desc[UR6][R64.64] ;  /* 0x0000000640c78981 */ /* 0x000f22000c1e1100 */
[C---:B------:R-:W-:Y:S02]  /*64f0*/  IMAD.X R69, R48.reuse, 0x1, R19, P2 ;  /* 0x0000000130457824 */ /* 0x040fe400010e0613 */
[----:B------:R-:W-:Y:S01]  /*6500*/  IMAD.X R63, R48, 0x1, R17, P1 ;  /* 0x00000001303f7824 */ /* 0x000fe200008e0611 */
[----:B------:R1:W4:Y:S04]  /*6510*/  @!P0 LDG.E.U8 R201, desc[UR6][R60.64] ;  /* 0x000000063cc98981 */ /* 0x000328000c1e1100 */
[----:B------:R5:W4:Y:S04]  /*6520*/  @!P0 LDG.E.U8 R203, desc[UR6][R68.64] ;  /* 0x0000000644cb8981 */ /* 0x000b28000c1e1100 */
[----:B------:R-:W4:Y:S01]  /*6530*/  @!P0 LDG.E.U8 R205, desc[UR6][R62.64] ;  /* 0x000000063ecd8981 */ /* 0x000f22000c1e1100 */
[----:B------:R-:W5:Y:S01]  /*6540*/  S2R R207, SR_TID.X ;  /* 0x0000000000cf7919 */ /* 0x000f620000002100 */
[----:B------:R-:W-:-:S02]  /*6550*/  SHF.R.U32.HI R48, RZ, 0x2, R49 ;  /* 0x00000002ff307819 */ /* 0x000fc40000011631 */
[----:B0-----:R-:W-:Y:S01]  /*6560*/  SHF.R.S32.HI R66, RZ, 0x1, R49 ;  /* 0x00000001ff427819 */ /* 0x001fe20000011431 */
[----:B------:R-:W-:Y:S01]  /*6570*/  IMAD.SHL.U32 R49, R49, 0x40, RZ ;  /* 0x0000004031317824 */ /* 0x000fe200078e00ff */
[----:B------:R-:W-:Y:S02]  /*6580*/  SGXT.U32 R48, R48, 0x3 ;  /* 0x000000033030781a */ /* 0x000fe40000000000 */
[----:B-1----:R-:W-:Y:S02]  /*6590*/  SGXT R61, R66, 0x1 ;  /* 0x00000001423d781a */ /* 0x002fe40000000200 */
[----:B------:R-:W-:Y:S02]  /*65a0*/  LOP3.LUT R49, R49, 0x40, RZ, 0xc0, !PT ;  /* 0x0000004031317812 */ /* 0x000fe400078ec0ff */
[----:B------:R-:W-:-:S04]  /*65b0*/  LOP3.LUT R48, R48, 0x88, R61, 0xf8, !PT ;  /* 0x0000008830307812 */ /* 0x000fc800078ef83d */
[----:B------:R-:W-:-:S04]  /*65c0*/  LOP3.LUT R48, R48, R49, RZ, 0xfc, !PT ;  /* 0x0000003130307212 */ /* 0x000fc800078efcff */
[----:B------:R-:W-:Y:S01]  /*65d0*/  LOP3.LUT R49, R48, 0x8, RZ, 0x3c, !PT ;  /* 0x0000000830317812 */ /* 0x000fe200078e3cff */
[----:B------:R-:W-:Y:S04]  /*65e0*/  LDS.U8 R190, [R48+UR5+0x20] ;  /* 0x0000200530be7984 */ /* 0x000fe80008000000 */
[----:B------:R-:W-:Y:S04]  /*65f0*/  LDS.U8 R173, [R48+UR5+0x30] ;  /* 0x0000300530ad7984 */ /* 0x000fe80008000000 */
[----:B------:R-:W-:Y:S01]  /*6600*/  LDS.U8 R66, [R48+UR5+0x100] ;  /* 0x0001000530427984 */ /* 0x000fe20008000000 */
[----:B-----5:R-:W-:Y:S01]  /*6610*/  SHF.R.S32.HI R65, RZ, 0x2, R207 ;  /* 0x00000002ff417819 */ /* 0x020fe200000114cf */
[----:B------:R-:W-:-:S02]  /*6620*/  IMAD.SHL.U32 R64, R207, 0x20, RZ ;  /* 0x00000020cf407824 */ /* 0x000fc400078e00ff */
[----:B------:R-:W-:Y:S01]  /*6630*/  LDS.U8 R67, [R48+UR5+0x110] ;  /* 0x0001100530437984 */ /* 0x000fe20008000000 */
[----:B------:R-:W-:Y:S01]  /*6640*/  SGXT R65, R65, 0x1 ;  /* 0x000000014141781a */ /* 0x000fe20000000200 */
[----:B------:R-:W-:Y:S02]  /*6650*/  IMAD.SHL.U32 R61, R207, 0x2, RZ ;  /* 0x00000002cf3d7824 */ /* 0x000fe400078e00ff */
[----:B------:R-:W-:Y:S01]  /*6660*/  LDS.U8 R175, [R48+UR5+0x120] ;  /* 0x0001200530af7984 */ /* 0x000fe20008000000 */
[----:B------:R-:W-:-:S03]  /*6670*/  LOP3.LUT R65, R65, 0x90, RZ, 0xc0, !PT ;  /* 0x0000009041417812 */ /* 0x000fc600078ec0ff */
[----:B------:R-:W-:Y:S01]  /*6680*/  LDS.U8 R192, [R48+UR5+0x130] ;  /* 0x0001300530c07984 */ /* 0x000fe20008000000 */
[----:B------:R-:W-:-:S03]  /*6690*/  LOP3.LUT R64, R65, 0x260, R64, 0xf8, !PT ;  /* 0x0000026041407812 */ /* 0x000fc600078ef840 */
[----:B------:R-:W-:Y:S01]  /*66a0*/  LDS.U8 R65, [R48+UR5+0x10] ;  /* 0x0000100530417984 */ /* 0x000fe20008000000 */
[----:B------:R-:W-:-:S03]  /*66b0*/  LOP3.LUT R61, R64, 0x10, R61, 0x78, !PT ;  /* 0x00000010403d7812 */ /* 0x000fc600078e783d */
[----:B------:R-:W0:Y:S04]  /*66c0*/  LDS.U8 R64, [R48+UR5] ;  /* 0x0000000530407984 */ /* 0x000e280008000000 */
[----:B------:R-:W-:Y:S04]  /*66d0*/  LDS.U8 R68, [R49+UR5] ;  /* 0x0000000531447984 */ /* 0x000fe80008000000 */
[----:B------:R-:W1:Y:S04]  /*66e0*/  LDS.U8 R69, [R49+UR5+0x10] ;  /* 0x0000100531457984 */ /* 0x000e680008000000 */
[----:B------:R-:W-:Y:S04]  /*66f0*/  LDS.U8 R177, [R49+UR5+0x20] ;  /* 0x0000200531b17984 */ /* 0x000fe80008000000 */
[----:B------:R-:W-:Y:S04]  /*6700*/  LDS.U8 R194, [R49+UR5+0x30] ;  /* 0x0000300531c27984 */ /* 0x000fe80008000000 */
[----:B------:R-:W-:Y:S04]  /*6710*/  LDS.U8 R193, [R49+UR5+0x100] ;  /* 0x0001000531c17984 */ /* 0x000fe80008000000 */
[----:B------:R-:W5:Y:S04]  /*6720*/  LDS.U8 R218, [R49+UR5+0x110] ;  /* 0x0001100531da7984 */ /* 0x000f680008000000 */
[----:B------:R-:W-:Y:S04]  /*6730*/  LDS.U8 R179, [R49+UR5+0x120] ;  /* 0x0001200531b37984 */ /* 0x000fe80008000000 */
[----:B------:R-:W-:Y:S01]  /*6740*/  LDS.U8 R196, [R49+UR5+0x130] ;  /* 0x0001300531c47984 */ /* 0x000fe20008000000 */
[----:B------:R-:W-:Y:S01]  /*6750*/  BAR.SYNC.DEFER_BLOCKING 0x0 ;  /* 0x0000000000007b1d */ /* 0x000fe20000010000 */
[----:B------:R-:W-:-:S02]  /*6760*/  LOP3.LUT R60, R207, 0x20, RZ, 0xc0, !PT ;  /* 0x00000020cf3c7812 */ /* 0x000fc400078ec0ff */
[----:B------:R-:W-:-:S05]  /*6770*/  LOP3.LUT R207, R207, 0x3f, RZ, 0xc0, !PT ;  /* 0x0000003fcfcf7812 */ /* 0x000fca00078ec0ff */
[----:B------:R-:W0:Y:S01]  /*6780*/  S2UR UR9, SR_CgaCtaId ;  /* 0x00000000000979c3 */ /* 0x000e220000008800 */
[----:B------:R3:W-:Y:S04]  /*6790*/  STS.U8 [R51+UR5+0x40], R156 ;  /* 0x0000409c33007988 */ /* 0x0007e80008000005 */
[----:B--2---:R-:W-:Y:S01]  /*67a0*/  STS.U8 [R51+UR5], R54 ;  /* 0x0000003633007988 */ /* 0x004fe20008000005 */
[----:B---3--:R-:W-:-:S03]  /*67b0*/  LOP3.LUT R156, R207, 0x10, RZ, 0x3c, !PT ;  /* 0x00000010cf9c7812 */ /* 0x008fc600078e3cff */
[----:B------:R-:W-:Y:S04]  /*67c0*/  STS.U8 [R51+UR5+0x100], R50 ;  /* 0x0001003233007988 */ /* 0x000fe80008000005 */
[----:B------:R-:W-:Y:S04]  /*67d0*/  STS.U8 [R51+UR5+0x140], R52 ;  /* 0x0001403433007988 */ /* 0x000fe80008000005 */
[----:B------:R-:W-:Y:S04]  /*67e0*/  STS.U8 [R51+UR5+0x200], R160 ;  /* 0x000200a033007988 */ /* 0x000fe80008000005 */
[----:B------:R-:W-:Y:S04]  /*67f0*/  STS.U8 [R51+UR5+0x240], R162 ;  /* 0x000240a233007988 */ /* 0x000fe80008000005 */
[----:B----4-:R-:W-:Y:S04]  /*6800*/  STS.U8 [R51+UR5+0x300], R164 ;  /* 0x000300a433007988 */ /* 0x010fe80008000005 */
[----:B------:R-:W-:Y:S04]  /*6810*/  STS.U8 [R51+UR5+0x340], R166 ;  /* 0x000340a633007988 */ /* 0x000fe80008000005 */
        /* <DEDUP_REMOVED lines=15> */
[----:B------:R-:W-:Y:S01]  /*6910*/  STS.U8 [R51+UR5+0xb40], R204 ;  /* 0x000b40cc33007988 */ /* 0x000fe20008000005 */
[----:B------:R-:W-:-:S03]  /*6920*/  UMOV UR8, 0x400 ;  /* 0x0000040000087882 */ /* 0x000fc60000000000 */
[----:B------:R-:W-:Y:S04]  /*6930*/  STS.U8 [R51+UR5+0xc00], R208 ;  /* 0x000c00d033007988 */ /* 0x000fe80008000005 */
[----:B------:R-:W-:Y:S01]  /*6940*/  STS.U8 [R51+UR5+0xc40], R210 ;  /* 0x000c40d233007988 */ /* 0x000fe20008000005 */
[----:B0-----:R-:W-:-:S03]  /*6950*/  ULEA UR8, UR9, UR8, 0x18 ;  /* 0x0000000809087291 */ /* 0x001fc6000f8ec03f */
        /* <DEDUP_REMOVED lines=38> */
[----:B------:R-:W-:-:S05]  /*6bc0*/  IMAD.SHL.U32 R60, R60, 0x8, RZ ;  /* 0x000000083c3c7824 */ /* 0x000fca00078e00ff */
[----:B------:R-:W-:Y:S01]  /*6bd0*/  IADD3 R209, R61, UR8, R60 ;  /* 0x000000083dd17c10 */ /* 0x000fe2000fffe03c */
[----:B------:R-:W-:Y:S06]  /*6be0*/  BAR.SYNC.DEFER_BLOCKING 0x0 ;  /* 0x0000000000007b1d */ /* 0x000fec0000010000 */
[----:B------:R-:W0:Y:S04]  /*6bf0*/  LDSM.16.M88.4 R60, [R209] ;  /* 0x00000000d13c783b */ /* 0x000e280000000200 */
[----:B------:R-:W2:Y:S04]  /*6c00*/  LDSM.16.M88.4 R44, [R209+0x400] ;  /* 0x00040000d12c783b */ /* 0x000ea80000000200 */
[----:B------:R-:W3:Y:S04]  /*6c10*/  LDSM.16.M88.4 R48, [R209+0x800] ;  /* 0x00080000d130783b */ /* 0x000ee80000000200 */
[----:B------:R-:W4:Y:S01]  /*6c20*/  LDSM.16.M88.4 R52, [R209+0xc00] ;  /* 0x000c0000d134783b */ /* 0x000f220000000200 */
[----:B------:R-:W-:-:S02]  /*6c30*/  IMAD R64, R65, 0x100, R64 ;  /* 0x0000010041407824 */ /* 0x000fc400078e0240 */
[----:B------:R-:W-:Y:S02]  /*6c40*/  IMAD R66, R67, 0x100, R66 ;  /* 0x0000010043427824 */ /* 0x000fe400078e0242 */
[----:B-1----:R-:W-:Y:S02]  /*6c50*/  IMAD R65, R69, 0x100, R68 ;  /* 0x0000010045417824 */ /* 0x002fe400078e0244 */
[----:B-----5:R-:W-:Y:S01]  /*6c60*/  IMAD R67, R218, 0x100, R193 ;  /* 0x00000100da437824 */ /* 0x020fe200078e02c1 */
[----:B------:R-:W-:Y:S02]  /*6c70*/  F2FP.F16.E4M3.UNPACK_B R64, R64 ;  /* 0x00000040ff40723e */ /* 0x000fe400020006ff */
[----:B------:R-:W-:Y:S02]  /*6c80*/  F2FP.F16.E4M3.UNPACK_B R66, R66 ;  /* 0x00000042ff42723e */ /* 0x000fe400020006ff */
[----:B------:R-:W-:Y:S02]  /*6c90*/  F2FP.F16.E4M3.UNPACK_B R65, R65 ;  /* 0x00000041ff41723e */ /* 0x000fe400020006ff */
[----:B------:R-:W-:-:S02]  /*6ca0*/  F2FP.F16.E4M3.UNPACK_B R67, R67 ;  /* 0x00000043ff43723e */ /* 0x000fc400020006ff */
[----:B0-----:R-:W-:Y:S02]  /*6cb0*/  F2FP.F16.E4M3.UNPACK_B R70, R60 ;  /* 0x0000003cff46723e */ /* 0x001fe400020006ff */
[----:B------:R-:W-:Y:S02]  /*6cc0*/  F2FP.F16.E4M3.UNPACK_B R71, R61 ;  /* 0x0000003dff47723e */ /* 0x000fe400020006ff */
[----:B------:R-:W-:Y:S02]  /*6cd0*/  F2FP.F16.E4M3.UNPACK_B R68, R62 ;  /* 0x0000003eff44723e */ /* 0x000fe400020006ff */
[----:B------:R-:W-:-:S03]  /*6ce0*/  F2FP.F16.E4M3.UNPACK_B R69, R63 ;  /* 0x0000003fff45723e */ /* 0x000fc600020006ff */
[C---:B------:R-:W-:Y:S07]  /*6cf0*/  HMMA.16816.F32 R96, R64.reuse, R70, R96 ;  /* 0x000000464060723c */ /* 0x040fee0000001860 */
[----:B--2---:R-:W-:Y:S02]  /*6d00*/  F2FP.F16.E4M3.UNPACK_B R70, R44 ;  /* 0x0000002cff46723e */ /* 0x004fe400020006ff */
[----:B------:R-:W-:Y:S01]  /*6d10*/  F2FP.F16.E4M3.UNPACK_B R71, R45 ;  /* 0x0000002dff47723e */ /* 0x000fe200020006ff */
[----:B------:R-:W-:Y:S07]  /*6d20*/  HMMA.16816.F32 R92, R64, R68, R92 ;  /* 0x00000044405c723c */ /* 0x000fee000000185c */
[----:B------:R-:W-:-:S02]  /*6d30*/  F2FP.F16.E4M3.UNPACK_B R68, R46 ;  /* 0x0000002eff44723e */ /* 0x000fc400020006ff */
[----:B------:R-:W-:Y:S01]  /*6d40*/  F2FP.F16.E4M3.UNPACK_B R69, R47 ;  /* 0x0000002fff45723e */ /* 0x000fe200020006ff */
[C---:B------:R-:W-:Y:S07]  /*6d50*/  HMMA.16816.F32 R88, R64.reuse, R70, R88 ;  /* 0x000000464058723c */ /* 0x040fee0000001858 */
[----:B---3--:R-:W-:Y:S02]  /*6d60*/  F2FP.F16.E4M3.UNPACK_B R70, R48 ;  /* 0x00000030ff46723e */ /* 0x008fe400020006ff */
[----:B------:R-:W-:Y:S01]  /*6d70*/  F2FP.F16.E4M3.UNPACK_B R71, R49 ;  /* 0x00000031ff47723e */ /* 0x000fe200020006ff */
[----:B------:R-:W-:Y:S07]  /*6d80*/  HMMA.16816.F32 R84, R64, R68, R84 ;  /* 0x000000444054723c */ /* 0x000fee0000001854 */
[----:B------:R-:W-:-:S02]  /*6d90*/  F2FP.F16.E4M3.UNPACK_B R68, R50 ;  /* 0x00000032ff44723e */ /* 0x000fc400020006ff */
[----:B------:R-:W-:Y:S01]  /*6da0*/  F2FP.F16.E4M3.UNPACK_B R69, R51 ;  /* 0x00000033ff45723e */ /* 0x000fe200020006ff */
[----:B------:R-:W-:Y:S01]  /*6db0*/  HMMA.16816.F32 R80, R64, R70, R80 ;  /* 0x000000464050723c */ /* 0x000fe20000001850 */
[----:B------:R-:W-:Y:S02]  /*6dc0*/  IMAD R175, R192, 0x100, R175 ;  /* 0x00000100c0af7824 */ /* 0x000fe400078e02af */
[----:B------:R-:W-:-:S04]  /*6dd0*/  IMAD R179, R196, 0x100, R179 ;  /* 0x00000100c4b37824 */ /* 0x000fc800078e02b3 */
[----:B----4-:R-:W-:Y:S02]  /*6de0*/  F2FP.F16.E4M3.UNPACK_B R70, R52 ;  /* 0x00000034ff46723e */ /* 0x010fe400020006ff */
[----:B------:R-:W-:Y:S01]  /*6df0*/  F2FP.F16.E4M3.UNPACK_B R71, R53 ;  /* 0x00000035ff47723e */ /* 0x000fe200020006ff */
[----:B------:R-:W-:Y:S01]  /*6e00*/  HMMA.16816.F32 R76, R64, R68, R76 ;  /* 0x00000044404c723c */ /* 0x000fe2000000184c */
[----:B------:R-:W-:-:S06]  /*6e10*/  F2FP.F16.E4M3.UNPACK_B R44, R44.H1 ;  /* 0x0000002cff2c723e */ /* 0x000fcc00030006ff */
[----:B------:R-:W-:Y:S02]  /*6e20*/  IMAD R68, R173, 0x100, R190 ;  /* 0x00000100ad447824 */ /* 0x000fe400078e02be */
[----:B------:R-:W-:Y:S01]  /*6e30*/  IMAD R69, R194, 0x100, R177 ;  /* 0x00000100c2457824 */ /* 0x000fe200078e02b1 */
[----:B------:R-:W-:Y:S01]  /*6e40*/  HMMA.16816.F32 R72, R64, R70, R72 ;  /* 0x000000464048723c */ /* 0x000fe20000001848 */
[----:B------:R-:W-:Y:S02]  /*6e50*/  F2FP.F16.E4M3.UNPACK_B R45, R45.H1 ;  /* 0x0000002dff2d723e */ /* 0x000fe400030006ff */
[----:B------:R-:W-:Y:S02]  /*6e60*/  F2FP.F16.E4M3.UNPACK_B R68, R68 ;  /* 0x00000044ff44723e */ /* 0x000fe400020006ff */
[----:B------:R-:W-:Y:S02]  /*6e70*/  F2FP.F16.E4M3.UNPACK_B R69, R69 ;  /* 0x00000045ff45723e */ /* 0x000fe400020006ff */
[----:B------:R-:W-:-:S02]  /*6e80*/  F2FP.F16.E4M3.UNPACK_B R70, R175 ;  /* 0x000000afff46723e */ /* 0x000fc400020006ff */
[----:B------:R-:W-:Y:S01]  /*6e90*/  F2FP.F16.E4M3.UNPACK_B R71, R179 ;  /* 0x000000b3ff47723e */ /* 0x000fe200020006ff */
[----:B------:R-:W-:Y:S02]  /*6ea0*/  USHF.R.S32.HI UR5, URZ, 0x1f, UR11 ;  /* 0x0000001f3f057899 */ /* 0x000fe4000801140b */
[----:B------:R-:W-:Y:S02]  /*6eb0*/  IADD3 R15, P3, R15, UR11, RZ ;  /* 0x0000000b0f0f7c10 */ /* 0x000fe4000ff7e0ff */
[----:B------:R-:W-:Y:S02]  /*6ec0*/  IADD3 R5, P0, R5, UR10, RZ ;  /* 0x0000000a05057c10 */ /* 0x000fe4000ff1e0ff */
[----:B------:R-:W-:Y:S01]  /*6ed0*/  HMMA.16816.F32 R88, R68, R44, R88 ;  /* 0x0000002c4458723c */ /* 0x000fe20000001858 */
[----:B------:R-:W-:Y:S02]  /*6ee0*/  IADD3.X R27, R27, UR5, RZ, P3, !PT ;  /* 0x000000051b1b7c10 */ /* 0x000fe40009ffe4ff */
[----:B------:R-:W-:-:S04]  /*6ef0*/  IADD3 R28, P3, R28, UR11, RZ ;  /* 0x0000000b1c1c7c10 */ /* 0x000fc8000ff7e0ff */
[----:B------:R-:W-:Y:S01]  /*6f00*/  IMAD.U32 R44, RZ, RZ, UR10 ;  /* 0x0000000aff2c7e24 */ /* 0x000fe2000f8e00ff */
[----:B------:R-:W-:Y:S02]  /*6f10*/  F2FP.F16.E4M3.UNPACK_B R156, R54 ;  /* 0x00000036ff9c723e */ /* 0x000fe400020006ff */
[----:B------:R-:W-:Y:S02]  /*6f20*/  F2FP.F16.E4M3.UNPACK_B R157, R55 ;  /* 0x00000037ff9d723e */ /* 0x000fe400020006ff */
[----:B------:R-:W-:Y:S02]  /*6f30*/  LEA.HI.X.SX32 R141, R44, R141, 0x1, P0 ;  /* 0x0000008d2c8d7211 */ /* 0x000fe400000f0eff */
[----:B------:R-:W-:Y:S02]  /*6f40*/  IADD3 R6, P1, R6, UR11, RZ ;  /* 0x0000000b06067c10 */ /* 0x000fe4000ff3e0ff */
[----:B------:R-:W-:Y:S02]  /*6f50*/  IADD3 R9, P0, R9, UR11, RZ ;  /* 0x0000000b09097c10 */ /* 0x000fe4000ff1e0ff */
[----:B------:R-:W-:-:S02]  /*6f60*/  IADD3 R11, P4, R11, UR11, RZ ;  /* 0x0000000b0b0b7c10 */ /* 0x000fc4000ff9e0ff */
[----:B------:R-:W-:Y:S02]  /*6f70*/  IADD3 R13, P6, R13, UR11, RZ ;  /* 0x0000000b0d0d7c10 */ /* 0x000fe4000ffde0ff */
[----:B------:R-:W-:Y:S02]  /*6f80*/  IADD3 R14, P5, R14, UR11, RZ ;  /* 0x0000000b0e0e7c10 */ /* 0x000fe4000ffbe0ff */
[----:B------:R-:W-:Y:S02]  /*6f90*/  IADD3.X R41, R41, UR5, RZ, P3, !PT ;  /* 0x0000000529297c10 */ /* 0x000fe40009ffe4ff */
[----:B------:R-:W-:Y:S01]  /*6fa0*/  IADD3 R42, P3, R42, UR11, RZ ;  /* 0x0000000b2a2a7c10 */ /* 0x000fe2000ff7e0ff */
[----:B------:R-:W-:Y:S01]  /*6fb0*/  HMMA.16816.F32 R56, R64, R156, R56 ;  /* 0x0000009c4038723c */ /* 0x000fe20000001838 */
[----:B------:R-:W-:Y:S02]  /*6fc0*/  IADD3.X R17, R17, UR5, RZ, P1, !PT ;  /* 0x0000000511117c10 */ /* 0x000fe40008ffe4ff */
[----:B------:R-:W-:-:S02]  /*6fd0*/  IADD3.X R19, R19, UR5, RZ, P0, !PT ;  /* 0x0000000513137c10 */ /* 0x000fc400087fe4ff */
[----:B------:R-:W-:Y:S02]  /*6fe0*/  IADD3.X R21, R21, UR5, RZ, P4, !PT ;  /* 0x0000000515157c10 */ /* 0x000fe4000a7fe4ff */
[----:B------:R-:W-:Y:S02]  /*6ff0*/  IADD3.X R23, R23, UR5, RZ, P6, !PT ;  /* 0x0000000517177c10 */ /* 0x000fe4000b7fe4ff */
[----:B------:R-:W-:Y:S02]  /*7000*/  IADD3.X R25, R25, UR5, RZ, P5, !PT ;  /* 0x0000000519197c10 */ /* 0x000fe4000affe4ff */
[----:B------:R-:W-:Y:S02]  /*7010*/  IADD3 R16, P2, R16, UR11, RZ ;  /* 0x0000000b10107c10 */ /* 0x000fe4000ff5e0ff */
[----:B------:R-:W-:Y:S02]  /*7020*/  IADD3 R18, P1, R18, UR11, RZ ;  /* 0x0000000b12127c10 */ /* 0x000fe4000ff3e0ff */
[----:B------:R-:W-:-:S02]  /*7030*/  IADD3 R20, P0, R20, UR11, RZ ;  /* 0x0000000b14147c10 */ /* 0x000fc4000ff1e0ff */
[----:B------:R-:W-:Y:S02]  /*7040*/  IADD3 R22, P4, R22, UR11, RZ ;  /* 0x0000000b16167c10 */ /* 0x000fe4000ff9e0ff */
[----:B------:R-:W-:Y:S02]  /*7050*/  IADD3 R24, P6, R24, UR11, RZ ;  /* 0x0000000b18187c10 */ /* 0x000fe4000ffde0ff */
[----:B------:R-:W-:Y:S02]  /*7060*/  IADD3 R26, P5, R26, UR11, RZ ;  /* 0x0000000b1a1a7c10 */ /* 0x000fe4000ffbe0ff */
[----:B------:R-:W-:Y:S02]  /*7070*/  IADD3.X R111, R111, UR5, RZ, P3, !PT ;  /* 0x000000056f6f7c10 */ /* 0x000fe40009ffe4ff */
[----:B------:R-:W-:Y:S01]  /*7080*/  IADD3 R112, P3, R112, UR11, RZ ;  /* 0x0000000b70707c10 */ /* 0x000fe2000ff7e0ff */
[----:B------:R-:W-:Y:S01]  /*7090*/  UIADD3 UR13, UP2, UR11, UR13, URZ ;  /* 0x0000000d0b0d7290 */ /* 0x000fe2000ff5e03f */
[----:B------:R-:W-:Y:S01]  /*70a0*/  IADD3.X R29, R29, UR5, RZ, P2, !PT ;  /* 0x000000051d1d7c10 */ /* 0x000fe200097fe4ff */
[----:B------:R-:W-:Y:S01]  /*70b0*/  UIADD3 UR14, UP6, UR11, UR14, URZ ;  /* 0x0000000e0b0e7290 */ /* 0x000fe2000ffde03f */
[----:B------:R-:W-:Y:S01]  /*70c0*/  IADD3.X R31, R31, UR5, RZ, P1, !PT ;  /* 0x000000051f1f7c10 */ /* 0x000fe20008ffe4ff */
[----:B------:R-:W-:Y:S01]  /*70d0*/  UIADD3 UR15, UP5, UR11, UR15, URZ ;  /* 0x0000000f0b0f7290 */ /* 0x000fe2000ffbe03f */
[----:B------:R-:W-:-:S02]  /*70e0*/  IADD3.X R33, R33, UR5, RZ, P0, !PT ;  /* 0x0000000521217c10 */ /* 0x000fc400087fe4ff */
[----:B------:R-:W-:Y:S02]  /*70f0*/  IADD3.X R35, R35, UR5, RZ, P4, !PT ;  /* 0x0000000523237c10 */ /* 0x000fe4000a7fe4ff */
[----:B------:R-:W-:Y:S02]  /*7100*/  IADD3.X R37, R37, UR5, RZ, P6, !PT ;  /* 0x0000000525257c10 */ /* 0x000fe4000b7fe4ff */
[----:B------:R-:W-:Y:S01]  /*7110*/  IADD3.X R39, R39, UR5, RZ, P5, !PT ;  /* 0x0000000527277c10 */ /* 0x000fe2000affe4ff */
[----:B------:R-:W-:Y:S01]  /*7120*/  UIADD3 UR4, UR4, -0x1, URZ ;  /* 0xffffffff04047890 */ /* 0x000fe2000fffe03f */
        /* <DEDUP_REMOVED lines=8> */
[----:B------:R-:W-:Y:S02]  /*71b0*/  UIADD3.X UR37, UR5, UR37, URZ, UP2, !UPT ;  /* 0x0000002505257290 */ /* 0x000fe400097fe43f */
[----:B------:R-:W-:Y:S01]  /*71c0*/  IADD3.X R43, R43, UR5, RZ, P2, !PT ;  /* 0x000000052b2b7c10 */ /* 0x000fe200097fe4ff */
[----:B------:R-:W-:-:S02]  /*71d0*/  UIADD3.X UR38, UR5, UR38, URZ, UP6, !UPT ;  /* 0x0000002605267290 */ /* 0x000fc4000b7fe43f */
[----:B------:R-:W-:Y:S01]  /*71e0*/  IADD3.X R101, R101, UR5, RZ, P1, !PT ;  /* 0x0000000565657c10 */ /* 0x000fe20008ffe4ff */
[----:B------:R-:W-:Y:S02]  /*71f0*/  UIADD3.X UR39, UR5, UR39, URZ, UP5, !UPT ;  /* 0x0000002705277290 */ /* 0x000fe4000affe43f */
[----:B------:R-:W-:Y:S01]  /*7200*/  IADD3.X R103, R103, UR5, RZ, P0, !PT ;  /* 0x0000000567677c10 */ /* 0x000fe200087fe4ff */
[----:B------:R-:W-:Y:S01]  /*7210*/  UIADD3 UR16, UP1, UR11, UR16, URZ ;  /* 0x000000100b107290 */ /* 0x000fe2000ff3e03f */
[----:B------:R-:W-:Y:S01]  /*7220*/  IADD3.X R105, R105, UR5, RZ, P4, !PT ;  /* 0x0000000569697c10 */ /* 0x000fe2000a7fe4ff */
[----:B------:R-:W-:Y:S01]  /*7230*/  UIADD3 UR17, UP0, UR11, UR17, URZ ;  /* 0x000000110b117290 */ /* 0x000fe2000ff1e03f */
[----:B------:R-:W-:Y:S01]  /*7240*/  IADD3.X R107, R107, UR5, RZ, P6, !PT ;  /* 0x000000056b6b7c10 */ /* 0x000fe2000b7fe4ff */
[----:B------:R-:W-:Y:S01]  /*7250*/  UIADD3 UR18, UP4, UR11, UR18, URZ ;  /* 0x000000120b127290 */ /* 0x000fe2000ff9e03f */
[----:B------:R-:W-:Y:S01]  /*7260*/  IADD3.X R109, R109, UR5, RZ, P5, !PT ;  /* 0x000000056d6d7c10 */ /* 0x000fe2000affe4ff */
[----:B------:R-:W-:-:S02]  /*7270*/  UIADD3 UR19, UP3, UR11, UR19, URZ ;  /* 0x000000130b137290 */ /* 0x000fc4000ff7e03f */
[----:B------:R-:W-:Y:S01]  /*7280*/  IADD3 R100, P2, R100, UR11, RZ ;  /* 0x0000000b64647c10 */ /* 0x000fe2000ff5e0ff */
[----:B------:R-:W-:Y:S02]  /*7290*/  UIADD3 UR20, UP2, UR11, UR20, URZ ;  /* 0x000000140b147290 */ /* 0x000fe4000ff5e03f */
[----:B------:R-:W-:Y:S01]  /*72a0*/  IADD3 R102, P1, R102, UR11, RZ ;  /* 0x0000000b66667c10 */ /* 0x000fe2000ff3e0ff */
[----:B------:R-:W-:Y:S02]  /*72b0*/  UIADD3 UR21, UP6, UR11, UR21, URZ ;  /* 0x000000150b157290 */ /* 0x000fe4000ffde03f */
[----:B------:R-:W-:Y:S01]  /*72c0*/  IADD3 R104, P0, R104, UR11, RZ ;  /* 0x0000000b68687c10 */ /* 0x000fe2000ff1e0ff */
[----:B------:R-:W-:Y:S02]  /*72d0*/  UIADD3 UR22, UP5, UR11, UR22, URZ ;  /* 0x000000160b167290 */ /* 0x000fe4000ffbe03f */
[----:B------:R-:W-:Y:S02]  /*72e0*/  IADD3 R106, P4, R106, UR11, RZ ;  /* 0x0000000b6a6a7c10 */ /* 0x000fe4000ff9e0ff */
[----:B------:R-:W-:-:S02]  /*72f0*/  IADD3 R108, P6, R108, UR11, RZ ;  /* 0x0000000b6c6c7c10 */ /* 0x000fc4000ffde0ff */
[----:B------:R-:W-:Y:S02]  /*7300*/  IADD3 R110, P5, R110, UR11, RZ ;  /* 0x0000000b6e6e7c10 */ /* 0x000fe4000ffbe0ff */
[----:B------:R-:W-:Y:S02]  /*7310*/  IADD3.X R139, R139, UR5, RZ, P3, !PT ;  /* 0x000000058b8b7c10 */ /* 0x000fe40009ffe4ff */
[----:B------:R-:W-:Y:S01]  /*7320*/  ISETP.NE.U32.AND P3, PT, RZ, UR4, PT ;  /* 0x00000004ff007c0c */ /* 0x000fe2000bf65070 */
[----:B------:R-:W-:Y:S02]  /*7330*/  UIADD3.X UR40, UR5, UR40, URZ, UP1, !UPT ;  /* 0x0000002805287290 */ /* 0x000fe40008ffe43f */
[----:B------:R-:W-:Y:S01]  /*7340*/  IADD3.X R113, R113, UR5, RZ, P2, !PT ;  /* 0x0000000571717c10 */ /* 0x000fe200097fe4ff */
[----:B------:R-:W-:Y:S02]  /*7350*/  UIADD3.X UR41, UR5, UR41, URZ, UP0, !UPT ;  /* 0x0000002905297290 */ /* 0x000fe400087fe43f */
[----:B------:R-:W-:Y:S01]  /*7360*/  IADD3.X R115, R115, UR5, RZ, P1, !PT ;  /* 0x0000000573737c10 */ /* 0x000fe20008ffe4ff */
[----:B------:R-:W-:-:S02]  /*7370*/  UIADD3.X UR42, UR5, UR42, URZ, UP4, !UPT ;  /* 0x0000002a052a7290 */ /* 0x000fc4000a7fe43f */
[----:B------:R-:W-:Y:S01]  /*7380*/  IADD3.X R117, R117, UR5, RZ, P0, !PT ;  /* 0x0000000575757c10 */ /* 0x000fe200087fe4ff */
[----:B------:R-:W-:Y:S02]  /*7390*/  UIADD3.X UR43, UR5, UR43, URZ, UP3, !UPT ;  /* 0x0000002b052b7290 */ /* 0x000fe40009ffe43f */
[----:B------:R-:W-:Y:S01]  /*73a0*/  IADD3.X R119, R119, UR5, RZ, P4, !PT ;  /* 0x0000000577777c10 */ /* 0x000fe2000a7fe4ff */
[----:B------:R-:W-:Y:S02]  /*73b0*/  UIADD3.X UR44, UR5, UR44, URZ, UP2, !UPT ;  /* 0x0000002c052c7290 */ /* 0x000fe400097fe43f */
[----:B------:R-:W-:Y:S01]  /*73c0*/  IADD3.X R121, R121, UR5, RZ, P6, !PT ;  /* 0x0000000579797c10 */ /* 0x000fe2000b7fe4ff */
[----:B------:R-:W-:Y:S02]  /*73d0*/  UIADD3.X UR45, UR5, UR45, URZ, UP6, !UPT ;  /* 0x0000002d052d7290 */ /* 0x000fe4000b7fe43f */
[----:B------:R-:W-:Y:S01]  /*73e0*/  IADD3.X R123, R123, UR5, RZ, P5, !PT ;  /* 0x000000057b7b7c10 */ /* 0x000fe2000affe4ff */
[----:B------:R-:W-:Y:S01]  /*73f0*/  UIADD3.X UR46, UR5, UR46, URZ, UP5, !UPT ;  /* 0x0000002e052e7290 */ /* 0x000fe2000affe43f */
[----:B------:R-:W-:Y:S01]  /*7400*/  IADD3 R114, P2, R114, UR11, RZ ;  /* 0x0000000b72727c10 */ /* 0x000fe2000ff5e0ff */
[----:B------:R-:W-:-:S02]  /*7410*/  UIADD3 UR23, UP1, UR11, UR23, URZ ;  /* 0x000000170b177290 */ /* 0x000fc4000ff3e03f */
[----:B------:R-:W-:Y:S01]  /*7420*/  IADD3 R116, P1, R116, UR11, RZ ;  /* 0x0000000b74747c10 */ /* 0x000fe2000ff3e0ff */
[----:B------:R-:W-:Y:S02]  /*7430*/  UIADD3 UR24, UP0, UR11, UR24, URZ ;  /* 0x000000180b187290 */ /* 0x000fe4000ff1e03f */
[----:B------:R-:W-:Y:S01]  /*7440*/  IADD3 R118, P0, R118, UR11, RZ ;  /* 0x0000000b76767c10 */ /* 0x000fe2000ff1e0ff */
[----:B------:R-:W-:Y:S02]  /*7450*/  UIADD3 UR25, UP4, UR11, UR25, URZ ;  /* 0x000000190b197290 */ /* 0x000fe4000ff9e03f */
[----:B------:R-:W-:Y:S01]  /*7460*/  IADD3 R120, P4, R120, UR11, RZ ;  /* 0x0000000b78787c10 */ /* 0x000fe2000ff9e0ff */
[----:B------:R-:W-:Y:S02]  /*7470*/  UIADD3 UR26, UP3, UR11, UR26, URZ ;  /* 0x0000001a0b1a7290 */ /* 0x000fe4000ff7e03f */
[----:B------:R-:W-:Y:S01]  /*7480*/  IADD3 R122, P6, R122, UR11, RZ ;  /* 0x0000000b7a7a7c10 */ /* 0x000fe2000ffde0ff */
[----:B------:R-:W-:-:S02]  /*7490*/  UIADD3 UR27, UP2, UR11, UR27, URZ ;  /* 0x0000001b0b1b7290 */ /* 0x000fc4000ff5e03f */
[----:B------:R-:W-:Y:S01]  /*74a0*/  IADD3 R124, P5, R124, UR11, RZ ;  /* 0x0000000b7c7c7c10 */ /* 0x000fe2000ffbe0ff */
[----:B------:R-:W-:Y:S02]  /*74b0*/  UIADD3 UR28, UP6, UR11, UR28, URZ ;  /* 0x0000001c0b1c7290 */ /* 0x000fe4000ffde03f */
[----:B------:R-:W-:Y:S01]  /*74c0*/  UIADD3 UR29, UP5, UR11, UR29, URZ ;  /* 0x0000001d0b1d7290 */ /* 0x000fe2000ffbe03f */
[----:B------:R-:W-:Y:S02]  /*74d0*/  F2FP.F16.E4M3.UNPACK_B R60, R60.H1 ;  /* 0x0000003cff3c723e */ /* 0x000fe400030006ff */
[----:B------:R-:W-:Y:S02]  /*74e0*/  F2FP.F16.E4M3.UNPACK_B R61, R61.H1 ;  /* 0x0000003dff3d723e */ /* 0x000fe400030006ff */
[----:B------:R-:W-:Y:S02]  /*74f0*/  F2FP.F16.E4M3.UNPACK_B R62, R62.H1 ;  /* 0x0000003eff3e723e */ /* 0x000fe400030006ff */
[----:B------:R-:W-:-:S02]  /*7500*/  F2FP.F16.E4M3.UNPACK_B R63, R63.H1 ;  /* 0x0000003fff3f723e */ /* 0x000fc400030006ff */
[----:B------:R-:W-:Y:S02]  /*7510*/  F2FP.F16.E4M3.UNPACK_B R46, R46.H1 ;  /* 0x0000002eff2e723e */ /* 0x000fe400030006ff */
[----:B------:R-:W-:Y:S02]  /*7520*/  F2FP.F16.E4M3.UNPACK_B R47, R47.H1 ;  /* 0x0000002fff2f723e */ /* 0x000fe400030006ff */
[----:B------:R-:W-:Y:S02]  /*7530*/  F2FP.F16.E4M3.UNPACK_B R48, R48.H1 ;  /* 0x00000030ff30723e */ /* 0x000fe400030006ff */
[----:B------:R-:W-:Y:S02]  /*7540*/  F2FP.F16.E4M3.UNPACK_B R49, R49.H1 ;  /* 0x00000031ff31723e */ /* 0x000fe400030006ff */
[----:B------:R-:W-:Y:S02]  /*7550*/  F2FP.F16.E4M3.UNPACK_B R50, R50.H1 ;  /* 0x00000032ff32723e */ /* 0x000fe400030006ff */
[----:B------:R-:W-:-:S02]  /*7560*/  F2FP.F16.E4M3.UNPACK_B R51, R51.H1 ;  /* 0x00000033ff33723e */ /* 0x000fc400030006ff */
[----:B------:R-:W-:Y:S02]  /*7570*/  F2FP.F16.E4M3.UNPACK_B R52, R52.H1 ;  /* 0x00000034ff34723e */ /* 0x000fe400030006ff */
[----:B------:R-:W-:Y:S02]  /*7580*/  F2FP.F16.E4M3.UNPACK_B R53, R53.H1 ;  /* 0x00000035ff35723e */ /* 0x000fe400030006ff */
[----:B------:R-:W-:Y:S02]  /*7590*/  F2FP.F16.E4M3.UNPACK_B R54, R54.H1 ;  /* 0x00000036ff36723e */ /* 0x000fe400030006ff */
[----:B------:R-:W-:Y:S01]  /*75a0*/  F2FP.F16.E4M3.UNPACK_B R55, R55.H1 ;  /* 0x00000037ff37723e */ /* 0x000fe200030006ff */
        /* <DEDUP_REMOVED lines=10> */
[----:B------:R-:W-:-:S02]  /*7650*/  UIADD3.X UR52, UR5, UR52, URZ, UP6, !UPT ;  /* 0x0000003405347290 */ /* 0x000fc4000b7fe43f */
[----:B------:R-:W-:Y:S01]  /*7660*/  IADD3.X R137, R137, UR5, RZ, P5, !PT ;  /* 0x0000000589897c10 */ /* 0x000fe2000affe4ff */
[----:B------:R-:W-:Y:S01]  /*7670*/  UIADD3.X UR53, UR5, UR53, URZ, UP5, !UPT ;  /* 0x0000003505357290 */ /* 0x000fe2000affe43f */
        /* <DEDUP_REMOVED lines=10> */
[----:B------:R-:W-:Y:S01]  /*7720*/  IADD3 R138, P5, R138, UR11, RZ ;  /* 0x0000000b8a8a7c10 */ /* 0x000fe2000ffbe0ff */
[----:B------:R-:W-:Y:S02]  /*7730*/  UIADD3 UR35, UP6, UR11, UR35, URZ ;  /* 0x000000230b237290 */ /* 0x000fe4000ffde03f */
[----:B------:R-:W-:Y:S01]  /*7740*/  UIADD3 UR36, UP5, UR11, UR36, URZ ;  /* 0x000000240b247290 */ /* 0x000fe2000ffbe03f */
[----:B------:R-:W-:Y:S01]  /*7750*/  HMMA.16816.F32 R96, R68, R60, R96 ;  /* 0x0000003c4460723c */ /* 0x000fe20000001860 */
[----:B------:R-:W-:Y:S02]  /*7760*/  UIADD3.X UR54, UR5, UR54, URZ, UP1, !UPT ;  /* 0x0000003605367290 */ /* 0x000fe40008ffe43f */
[----:B------:R-:W-:Y:S01]  /*7770*/  IADD3.X R140, R140, UR5, RZ, P2, !PT ;  /* 0x000000058c8c7c10 */ /* 0x000fe200097fe4ff */
[----:B------:R-:W-:-:S02]  /*7780*/  UIADD3.X UR55, UR5, UR55, URZ, UP0, !UPT ;  /* 0x0000003705377290 */ /* 0x000fc400087fe43f */
[----:B------:R-:W-:Y:S01]  /*7790*/  IADD3.X R142, R142, UR5, RZ, P1, !PT ;  /* 0x000000058e8e7c10 */ /* 0x000fe20008ffe4ff */
[----:B------:R-:W-:Y:S01]  /*77a0*/  UIADD3.X UR56, UR5, UR56, URZ, UP4, !UPT ;  /* 0x0000003805387290 */ /* 0x000fe2000a7fe43f */
[C---:B------:R-:W-:Y:S01]  /*77b0*/  HMMA.16816.F32 R92, R68.reuse, R62, R92 ;  /* 0x0000003e445c723c */ /* 0x040fe2000000185c */
[----:B------:R-:W-:Y:S02]  /*77c0*/  UIADD3.X UR57, UR5, UR57, URZ, UP3, !UPT ;  /* 0x0000003905397290 */ /* 0x000fe40009ffe43f */
[----:B------:R-:W-:Y:S01]  /*77d0*/  IADD3.X R143, R143, UR5, RZ, P0, !PT ;  /* 0x000000058f8f7c10 */ /* 0x000fe200087fe4ff */
[----:B------:R-:W-:Y:S02]  /*77e0*/  UIADD3.X UR58, UR5, UR58, URZ, UP2, !UPT ;  /* 0x0000003a053a7290 */ /* 0x000fe400097fe43f */
[----:B------:R-:W-:Y:S01]  /*77f0*/  IADD3.X R144, R144, UR5, RZ, P4, !PT ;  /* 0x0000000590907c10 */ /* 0x000fe2000a7fe4ff */
[----:B------:R-:W-:Y:S01]  /*7800*/  UIADD3.X UR59, UR5, UR59, URZ, UP6, !UPT ;  /* 0x0000003b053b7290 */ /* 0x000fe2000b7fe43f */
[----:B------:R-:W-:Y:S01]  /*7810*/  HMMA.16816.F32 R84, R68, R46, R84 ;  /* 0x0000002e4454723c */ /* 0x000fe20000001854 */
[----:B------:R-:W-:-:S02]  /*7820*/  UIADD3.X UR60, UR5, UR60, URZ, UP5, !UPT ;  /* 0x0000003c053c7290 */ /* 0x000fc4000affe43f */
[----:B------:R-:W-:Y:S01]  /*7830*/  IADD3.X R145, R145, UR5, RZ, P6, !PT ;  /* 0x0000000591917c10 */ /* 0x000fe2000b7fe4ff */
[----:B------:R-:W-:Y:S01]  /*7840*/  UIADD3 UR12, UR12, -0x20, URZ ;  /* 0xffffffe00c0c7890 */ /* 0x000fe2000fffe03f */
[----:B------:R-:W-:Y:S01]  /*7850*/  IADD3.X R146, R146, UR5, RZ, P5, !PT ;  /* 0x0000000592927c10 */ /* 0x000fe2000affe4ff */
[C---:B------:R-:W-:Y:S06]  /*7860*/  HMMA.16816.F32 R80, R68.reuse, R48, R80 ;  /* 0x000000304450723c */ /* 0x040fec0000001850 */
[C---:B------:R-:W-:Y:S06]  /*7870*/  HMMA.16816.F32 R76, R68.reuse, R50, R76 ;  /* 0x00000032444c723c */ /* 0x040fec000000184c */
[C---:B------:R-:W-:Y:S06]  /*7880*/  HMMA.16816.F32 R72, R68.reuse, R52, R72 ;  /* 0x000000344448723c */ /* 0x040fec0000001848 */
[----:B------:R-:W-:Y:S01]  /*7890*/  HMMA.16816.F32 R56, R68, R54, R56 ;  /* 0x000000364438723c */ /* 0x000fe20000001838 */
[----:B------:R-:W-:-:S08]  /*78a0*/  NOP ;  /* 0x0000000000007918 */ /* 0x000fd00000000000 */
[----:B------:R-:W-:-:S15]  /*78b0*/  @P3 BRA `(.L_x_2) ;  /* 0xffffffd400a43947 */ /* 0x000fde000383ffff */
.L_x_1:
[----:B------:R-:W0:Y:S01]  /*78c0*/  S2R R39, SR_TID.X ;  /* 0x0000000000277919 */ /* 0x000e220000002100 */
[----:B------:R-:W-:Y:S01]  /*78d0*/  F2FP.SATFINITE.E4M3.F32.PACK_AB_MERGE_C R80, R81, R80, RZ ;  /* 0x000000505150723e */ /* 0x000fe200048070ff */
[----:B------:R-:W1:Y:S01]  /*78e0*/  S2UR UR5, SR_CgaCtaId ;  /* 0x00000000000579c3 */ /* 0x000e620000008800 */
[----:B------:R-:W-:-:S07]  /*78f0*/  F2FP.SATFINITE.E4M3.F32.PACK_AB_MERGE_C R76, R77, R76, RZ ;  /* 0x0000004c4d4c723e */ /* 0x000fce00048070ff */
[----:B------:R-:W-:Y:S01]  /*7900*/  BAR.SYNC.DEFER_BLOCKING 0x0 ;  /* 0x0000000000007b1d */ /* 0x000fe20000010000 */
[----:B------:R-:W-:Y:S02]  /*7910*/  ISETP.NE.U32.AND P0, PT, R4, RZ, PT ;  /* 0x000000ff0400720c */ /* 0x000fe40003f05070 */
[----:B------:R-:W-:Y:S02]  /*7920*/  F2FP.SATFINITE.E4M3.F32.PACK_AB_MERGE_C R72, R73, R72, RZ ;  /* 0x000000484948723e */ /* 0x000fe400048070ff */
[----:B------:R-:W-:Y:S01]  /*7930*/  F2FP.SATFINITE.E4M3.F32.PACK_AB_MERGE_C R96, R97, R96, RZ ;  /* 0x000000606160723e */ /* 0x000fe200048070ff */
[----:B------:R-:W-:Y:S01]  /*7940*/  UMOV UR4, 0x400 ;  /* 0x0000040000047882 */ /* 0x000fe20000000000 */
[----:B------:R-:W-:Y:S01]  /*7950*/  F2FP.SATFINITE.E4M3.F32.PACK_AB_MERGE_C R92, R93, R92, RZ ;  /* 0x0000005c5d5c723e */ /* 0x000fe200048070ff */
[----:B------:R-:W2:Y:S01]  /*7960*/  LDC R45, c[0x0][0x248] ;  /* 0x00009200ff2d7b82 */ /* 0x000ea20000000800 */
[----:B------:R-:W-:Y:S01]  /*7970*/  F2FP.SATFINITE.E4M3.F32.PACK_AB_MERGE_C R88, R89, R88, RZ ;  /* 0x000000585958723e */ /* 0x000fe200048070ff */
[----:B------:R-:W-:Y:S01]  /*7980*/  ULDC.64 UR10, c[0x0][0x228] ;  /* 0x00008a00000a7ab9 */ /* 0x000fe20000000a00 */
[----:B------:R-:W-:Y:S01]  /*7990*/  LOP3.LUT R80, R80, 0xffff, RZ, 0xc0, !PT ;  /* 0x0000ffff50507812 */ /* 0x000fe200078ec0ff */
[----:B------:R-:W-:Y:S01]  /*79a0*/  ULDC.64 UR8, c[0x0][0x220] ;  /* 0x0000880000087ab9 */ /* 0x000fe20000000a00 */
[----:B------:R-:W-:-:S02]  /*79b0*/  LOP3.LUT R35, R72, 0xffff, RZ, 0xc0, !PT ;  /* 0x0000ffff48237812 */ /* 0x000fc400078ec0ff */
[----:B------:R-:W-:Y:S02]  /*79c0*/  LOP3.LUT R31, R76, 0xffff, RZ, 0xc0, !PT ;  /* 0x0000ffff4c1f7812 */ /* 0x000fe400078ec0ff */
[----:B------:R-:W-:Y:S02]  /*79d0*/  SEL R6, RZ, 0x240, !P0 ;  /* 0x00000240ff067807 */ /* 0x000fe40004000000 */
[----:B------:R-:W-:Y:S02]  /*79e0*/  LOP3.LUT R96, R96, 0xffff, RZ, 0xc0, !PT ;  /* 0x0000ffff60607812 */ /* 0x000fe400078ec0ff */
[----:B------:R-:W-:Y:S01]  /*79f0*/  LOP3.LUT R17, R92, 0xffff, RZ, 0xc0, !PT ;  /* 0x0000ffff5c117812 */ /* 0x000fe200078ec0ff */
[----:B-1----:R-:W-:Y:S01]  /*7a00*/  ULEA UR4, UR5, UR4, 0x18 ;  /* 0x0000000405047291 */ /* 0x002fe2000f8ec03f */
[----:B------:R-:W-:Y:S02]  /*7a10*/  LOP3.LUT R27, R88, 0xffff, RZ, 0xc0, !PT ;  /* 0x0000ffff581b7812 */ /* 0x000fe400078ec0ff */
[----:B------:R-:W-:Y:S01]  /*7a20*/  PRMT R9, R35, 0x3340, R0 ;  /* 0x0000334023097816 */ /* 0x000fe20000000000 */
[----:B------:R-:W-:Y:S01]  /*7a30*/  ULDC UR5, c[0x0][0x244] ;  /* 0x0000910000057ab9 */ /* 0x000fe20000000800 */
[----:B------:R-:W-:Y:S01]  /*7a40*/  PRMT R8, R80, 0x3340, R31 ;  /* 0x0000334050087816 */ /* 0x000fe2000000001f */
[----:B0-----:R-:W-:Y:S01]  /*7a50*/  IMAD.SHL.U32 R4, R39, 0x4, RZ ;  /* 0x0000000427047824 */ /* 0x001fe200078e00ff */
[----:B------:R-:W-:Y:S01]  /*7a60*/  F2FP.SATFINITE.E4M3.F32.PACK_AB_MERGE_C R98, R99, R98, RZ ;  /* 0x000000626362723e */ /* 0x000fe200048070ff */
[----:B------:R-:W-:Y:S01]  /*7a70*/  IMAD.SHL.U32 R5, R39, 0x10, RZ ;  /* 0x0000001027057824 */ /* 0x000fe200078e00ff */
[----:B------:R-:W-:-:S02]  /*7a80*/  F2FP.SATFINITE.E4M3.F32.PACK_AB_MERGE_C R94, R95, R94, RZ ;  /* 0x0000005e5f5e723e */ /* 0x000fc400048070ff */
[----:B------:R-:W-:Y:S02]  /*7a90*/  LOP3.LUT R7, R7, 0x38, R4, 0xf8, !PT ;  /* 0x0000003807077812 */ /* 0x000fe400078ef804 */
[----:B------:R-:W-:Y:S02]  /*7aa0*/  SHF.R.S32.HI R4, RZ, 0x4, R39 ;  /* 0x00000004ff047819 */ /* 0x000fe40000011427 */
[----:B------:R-:W-:Y:S02]  /*7ab0*/  LOP3.LUT R12, R6, 0x30, R5, 0xf8, !PT ;  /* 0x00000030060c7812 */ /* 0x000fe400078ef805 */
[----:B------:R-:W-:Y:S02]  /*7ac0*/  PRMT R6, R27, 0x3340, R0 ;  /* 0x000033401b067816 */ /* 0x000fe40000000000 */
[----:B------:R-:W-:Y:S02]  /*7ad0*/  PRMT R5, R96, 0x3340, R17 ;  /* 0x0000334060057816 */ /* 0x000fe40000000011 */
[----:B------:R-:W-:-:S02]  /*7ae0*/  F2FP.SATFINITE.E4M3.F32.PACK_AB_MERGE_C R90, R91, R90, RZ ;  /* 0x0000005a5b5a723e */ /* 0x000fc400048070ff */
[----:B------:R-:W-:Y:S02]  /*7af0*/  F2FP.SATFINITE.E4M3.F32.PACK_AB_MERGE_C R82, R83, R82, RZ ;  /* 0x000000525352723e */ /* 0x000fe400048070ff */
[----:B------:R-:W-:Y:S02]  /*7b00*/  F2FP.SATFINITE.E4M3.F32.PACK_AB_MERGE_C R78, R79, R78, RZ ;  /* 0x0000004e4f4e723e */ /* 0x000fe400048070ff */
[----:B------:R-:W-:Y:S02]  /*7b10*/  F2FP.SATFINITE.E4M3.F32.PACK_AB_MERGE_C R74, R75, R74, RZ ;  /* 0x0000004a4b4a723e */ /* 0x000fe400048070ff */
[----:B------:R-:W-:Y:S02]  /*7b20*/  SGXT R4, R4, 0x1 ;  /* 0x000000010404781a */ /* 0x000fe40000000200 */
[----:B------:R-:W-:Y:S02]  /*7b30*/  PRMT R13, R8, 0x5410, R9 ;  /* 0x00005410080d7816 */ /* 0x000fe40000000009 */
[----:B------:R-:W-:-:S02]  /*7b40*/  LOP3.LUT R9, R39, 0x20, RZ, 0xc0, !PT ;  /* 0x0000002027097812 */ /* 0x000fc400078ec0ff */
[----:B------:R-:W-:Y:S02]  /*7b50*/  PRMT R11, R5, 0x5410, R6 ;  /* 0x00005410050b7816 */ /* 0x000fe40000000006 */
[----:B------:R-:W-:Y:S01]  /*7b60*/  LOP3.LUT R98, R98, 0xffff, RZ, 0xc0, !PT ;  /* 0x0000ffff62627812 */ /* 0x000fe200078ec0ff */
[----:B------:R-:W-:Y:S01]  /*7b70*/  IMAD.SHL.U32 R9, R9, 0x2, RZ ;  /* 0x0000000209097824 */ /* 0x000fe200078e00ff */
[----:B------:R-:W-:Y:S02]  /*7b80*/  LOP3.LUT R25, R94, 0xffff, RZ, 0xc0, !PT ;  /* 0x0000ffff5e197812 */ /* 0x000fe400078ec0ff */
[----:B------:R-:W-:Y:S02]  /*7b90*/  LOP3.LUT R29, R90, 0xffff, RZ, 0xc0, !PT ;  /* 0x0000ffff5a1d7812 */ /* 0x000fe400078ec0ff */
[----:B------:R-:W-:Y:S02]  /*7ba0*/  LOP3.LUT R6, R7, 0x240, R4, 0x78, !PT ;  /* 0x0000024007067812 */ /* 0x000fe400078e7804 */
[----:B------:R-:W-:-:S02]  /*7bb0*/  LOP3.LUT R82, R82, 0xffff, RZ, 0xc0, !PT ;  /* 0x0000ffff52527812 */ /* 0x000fc400078ec0ff */
[----:B------:R-:W-:Y:S02]  /*7bc0*/  LOP3.LUT R33, R78, 0xffff, RZ, 0xc0, !PT ;  /* 0x0000ffff4e217812 */ /* 0x000fe400078ec0ff */
[----:B------:R-:W-:Y:S02]  /*7bd0*/  LOP3.LUT R37, R74, 0xffff, RZ, 0xc0, !PT ;  /* 0x0000ffff4a257812 */ /* 0x000fe400078ec0ff */
[----:B------:R-:W-:Y:S02]  /*7be0*/  SHF.R.U32.HI R4, RZ, 0x8, R96 ;  /* 0x00000008ff047819 */ /* 0x000fe40000011660 */
[----:B------:R-:W-:Y:S02]  /*7bf0*/  SHF.R.U32.HI R5, RZ, 0x8, R17 ;  /* 0x00000008ff057819 */ /* 0x000fe40000011611 */
[----:B------:R-:W-:Y:S02]  /*7c00*/  PRMT R15, R29, 0x3340, R0 ;  /* 0x000033401d0f7816 */ /* 0x000fe40000000000 */
[----:B------:R-:W-:-:S02]  /*7c10*/  PRMT R10, R98, 0x3340, R25 ;  /* 0x00003340620a7816 */ /* 0x000fc40000000019 */
[----:B------:R-:W-:Y:S02]  /*7c20*/  PRMT R8, R37, 0x3340, R0 ;  /* 0x0000334025087816 */ /* 0x000fe40000000000 */
[----:B------:R-:W-:Y:S02]  /*7c30*/  PRMT R7, R82, 0x3340, R33 ;  /* 0x0000334052077816 */ /* 0x000fe40000000021 */
[----:B------:R-:W-:Y:S02]  /*7c40*/  LOP3.LUT R5, R5, 0xffff, RZ, 0xc0, !PT ;  /* 0x0000ffff05057812 */ /* 0x000fe400078ec0ff */
[----:B------:R-:W-:Y:S02]  /*7c50*/  LOP3.LUT R4, R4, 0xffff, RZ, 0xc0, !PT ;  /* 0x0000ffff04047812 */ /* 0x000fe400078ec0ff */
[----:B------:R-:W-:Y:S02]  /*7c60*/  PRMT R19, R10, 0x5410, R15 ;  /* 0x000054100a137816 */ /* 0x000fe4000000000f */
[----:B------:R-:W-:-:S02]  /*7c70*/  PRMT R21, R7, 0x5410, R8 ;  /* 0x0000541007157816 */ /* 0x000fc40000000008 */
[----:B------:R-:W-:Y:S02]  /*7c80*/  LOP3.LUT R23, R12, R9, RZ, 0x3c, !PT ;  /* 0x000000090c177212 */ /* 0x000fe400078e3cff */
[----:B------:R-:W-:Y:S02]  /*7c90*/  LOP3.LUT R9, R6, R3, RZ, 0xfc, !PT ;  /* 0x0000000306097212 */ /* 0x000fe400078efcff */
[----:B------:R-:W-:Y:S02]  /*7ca0*/  PRMT R10, R4, 0x3340, R5 ;  /* 0x00003340040a7816 */ /* 0x000fe40000000005 */
[----:B------:R-:W-:Y:S02]  /*7cb0*/  SHF.R.U32.HI R8, RZ, 0x8, R35 ;  /* 0x00000008ff087819 */ /* 0x000fe40000011623 */
[----:B------:R-:W-:Y:S02]  /*7cc0*/  SHF.R.U32.HI R5, RZ, 0x8, R27 ;  /* 0x00000008ff057819 */ /* 0x000fe4000001161b */
[----:B------:R-:W-:-:S02]  /*7cd0*/  SHF.R.U32.HI R3, RZ, 0x8, R98 ;  /* 0x00000008ff037819 */ /* 0x000fc40000011662 */
[----:B------:R-:W-:Y:S02]  /*7ce0*/  SHF.R.U32.HI R4, RZ, 0x8, R25 ;  /* 0x00000008ff047819 */ /* 0x000fe40000011619 */
[----:B------:R-:W-:Y:S02]  /*7cf0*/  SHF.R.U32.HI R6, RZ, 0x8, R80 ;  /* 0x00000008ff067819 */ /* 0x000fe40000011650 */
[----:B------:R-:W-:Y:S02]  /*7d00*/  SHF.R.U32.HI R7, RZ, 0x8, R31 ;  /* 0x00000008ff077819 */ /* 0x000fe4000001161f */
[----:B------:R-:W-:Y:S02]  /*7d10*/  LOP3.LUT R12, R8, 0xffff, RZ, 0xc0, !PT ;  /* 0x0000ffff080c7812 */ /* 0x000fe400078ec0ff */
[----:B------:R-:W-:Y:S02]  /*7d20*/  LOP3.LUT R5, R5, 0xffff, RZ, 0xc0, !PT ;  /* 0x0000ffff05057812 */ /* 0x000fe400078ec0ff */
[----:B------:R-:W-:-:S02]  /*7d30*/  LOP3.LUT R4, R4, 0xffff, RZ, 0xc0, !PT ;  /* 0x0000ffff04047812 */ /* 0x000fc400078ec0ff */
[----:B------:R-:W-:Y:S02]  /*7d40*/  LOP3.LUT R3, R3, 0xffff, RZ, 0xc0, !PT ;  /* 0x0000ffff03037812 */ /* 0x000fe400078ec0ff */
[----:B------:R-:W-:Y:S02]  /*7d50*/  LOP3.LUT R7, R7, 0xffff, RZ, 0xc0, !PT ;  /* 0x0000ffff07077812 */ /* 0x000fe400078ec0ff */
[----:B------:R-:W-:Y:S02]  /*7d60*/  LOP3.LUT R6, R6, 0xffff, RZ, 0xc0, !PT ;  /* 0x0000ffff06067812 */ /* 0x000fe400078ec0ff */
[----:B------:R-:W-:Y:S02]  /*7d70*/  PRMT R17, R12, 0x3340, R1 ;  /* 0x000033400c117816 */ /* 0x000fe40000000001 */
[----:B------:R-:W-:Y:S02]  /*7d80*/  PRMT R15, R5, 0x3340, R0 ;  /* 0x00003340050f7816 */ /* 0x000fe40000000000 */
[----:B------:R-:W-:-:S02]  /*7d90*/  PRMT R12, R3, 0x3340, R4 ;  /* 0x00003340030c7816 */ /* 0x000fc40000000004 */
[----:B------:R-:W-:Y:S02]  /*7da0*/  PRMT R8, R6, 0x3340, R7 ;  /* 0x0000334006087816 */ /* 0x000fe40000000007 */
[----:B------:R-:W-:Y:S02]  /*7db0*/  SHF.R.U32.HI R3, RZ, 0x8, R29 ;  /* 0x00000008ff037819 */ /* 0x000fe4000001161d */
[----:B------:R-:W-:Y:S02]  /*7dc0*/  SHF.R.U32.HI R4, RZ, 0x8, R82 ;  /* 0x00000008ff047819 */ /* 0x000fe40000011652 */
[----:B------:R-:W-:Y:S02]  /*7dd0*/  SHF.R.U32.HI R5, RZ, 0x8, R33 ;  /* 0x00000008ff057819 */ /* 0x000fe40000011621 */
[----:B------:R-:W-:Y:S02]  /*7de0*/  SHF.R.U32.HI R6, RZ, 0x8, R37 ;  /* 0x00000008ff067819 */ /* 0x000fe40000011625 */
[----:B------:R-:W-:-:S02]  /*7df0*/  SHF.R.S32.HI R14, RZ, 0x3, R39 ;  /* 0x00000003ff0e7819 */ /* 0x000fc40000011427 */
[----:B------:R-:W-:Y:S02]  /*7e00*/  LOP3.LUT R3, R3, 0xffff, RZ, 0xc0, !PT ;  /* 0x0000ffff03037812 */ /* 0x000fe400078ec0ff */
[----:B------:R-:W-:Y:S02]  /*7e10*/  LOP3.LUT R5, R5, 0xffff, RZ, 0xc0, !PT ;  /* 0x0000ffff05057812 */ /* 0x000fe400078ec0ff */
[----:B------:R-:W-:Y:S02]  /*7e20*/  LOP3.LUT R4, R4, 0xffff, RZ, 0xc0, !PT ;  /* 0x0000ffff04047812 */ /* 0x000fe400078ec0ff */
[----:B------:R-:W-:Y:S02]  /*7e30*/  LOP3.LUT R6, R6, 0xffff, RZ, 0xc0, !PT ;  /* 0x0000ffff06067812 */ /* 0x000fe400078ec0ff */
[----:B------:R-:W-:Y:S02]  /*7e40*/  F2FP.SATFINITE.E4M3.F32.PACK_AB_MERGE_C R84, R85, R84, RZ ;  /* 0x000000545554723e */ /* 0x000fe400048070ff */
[----:B------:R-:W-:-:S02]  /*7e50*/  F2FP.SATFINITE.E4M3.F32.PACK_AB_MERGE_C R86, R87, R86, RZ ;  /* 0x000000565756723e */ /* 0x000fc400048070ff */
[----:B------:R-:W-:Y:S02]  /*7e60*/  SGXT R14, R14, 0x1 ;  /* 0x000000010e0e781a */ /* 0x000fe40000000200 */
[----:B------:R-:W-:Y:S02]  /*7e70*/  F2FP.SATFINITE.E4M3.F32.PACK_AB_MERGE_C R56, R57, R56, RZ ;  /* 0x000000383938723e */ /* 0x000fe400048070ff */
[----:B------:R-:W-:Y:S02]  /*7e80*/  PRMT R3, R3, 0x3340, R0 ;  /* 0x0000334003037816 */ /* 0x000fe40000000000 */
[----:B------:R-:W-:Y:S02]  /*7e90*/  PRMT R4, R4, 0x3340, R5 ;  /* 0x0000334004047816 */ /* 0x000fe40000000005 */
[----:B------:R-:W-:Y:S02]  /*7ea0*/  F2FP.SATFINITE.E4M3.F32.PACK_AB_MERGE_C R58, R59, R58, RZ ;  /* 0x0000003a3b3a723e */ /* 0x000fe400048070ff */
[----:B------:R-:W-:-:S02]  /*7eb0*/  PRMT R5, R6, 0x3340, R1 ;  /* 0x0000334006057816 */ /* 0x000fc40000000001 */
[----:B------:R-:W-:Y:S02]  /*7ec0*/  LOP3.LUT R7, R39, 0x10, RZ, 0xc0, !PT ;  /* 0x0000001027077812 */ /* 0x000fe400078ec0ff */
[----:B------:R-:W-:Y:S02]  /*7ed0*/  LOP3.LUT R14, R14, 0x408, RZ, 0xc0, !PT ;  /* 0x000004080e0e7812 */ /* 0x000fe400078ec0ff */
[----:B------:R-:W-:Y:S02]  /*7ee0*/  LOP3.LUT R84, R84, 0xffff, RZ, 0xc0, !PT ;  /* 0x0000ffff54547812 */ /* 0x000fe400078ec0ff */
[----:B------:R-:W-:Y:S01]  /*7ef0*/  LOP3.LUT R86, R86, 0xffff, RZ, 0xc0, !PT ;  /* 0x0000ffff56567812 */ /* 0x000fe200078ec0ff */
[----:B------:R-:W-:Y:S01]  /*7f00*/  IMAD R14, R7, 0x8, R14 ;  /* 0x00000008070e7824 */ /* 0x000fe200078e020e */
[----:B------:R-:W-:Y:S02]  /*7f10*/  PRMT R15, R10, 0x5410, R15 ;  /* 0x000054100a0f7816 */ /* 0x000fe4000000000f */
[----:B------:R-:W-:Y:S01]  /*7f20*/  PRMT R17, R8, 0x5410, R17 ;  /* 0x0000541008117816 */ /* 0x000fe20000000011 */
[----:B------:R-:W-:Y:S01]  /*7f30*/  IMAD.IADD R14, R14, 0x1, R23 ;  /* 0x000000010e0e7824 */ /* 0x000fe200078e0217 */
[----:B------:R-:W-:Y:S01]  /*7f40*/  PRMT R3, R12, 0x5410, R3 ;  /* 0x000054100c037816 */ /* 0x000fe20000000003 */
[----:B------:R-:W-:Y:S01]  /*7f50*/  IMAD R12, R0, UR5, RZ ;  /* 0x00000005000c7c24 */ /* 0x000fe2000f8e02ff */
[----:B------:R-:W-:-:S02]  /*7f60*/  LOP3.LUT R56, R56, 0xffff, RZ, 0xc0, !PT ;  /* 0x0000ffff38387812 */ /* 0x000fc400078ec0ff */
[----:B------:R-:W-:Y:S02]  /*7f70*/  PRMT R87, R4, 0x5410, R5 ;  /* 0x0000541004577816 */ /* 0x000fe40000000005 */
[----:B------:R-:W-:Y:S02]  /*7f80*/  LOP3.LUT R58, R58, 0xffff, RZ, 0xc0, !PT ;  /* 0x0000ffff3a3a7812 */ /* 0x000fe400078ec0ff */
[----:B------:R-:W-:Y:S02]  /*7f90*/  PRMT R4, R11, 0x4210, R84 ;  /* 0x000042100b047816 */ /* 0x000fe40000000054 */
[----:B------:R-:W-:Y:S02]  /*7fa0*/  PRMT R6, R19, 0x4210, R86 ;  /* 0x0000421013067816 */ /* 0x000fe40000000056 */
[----:B------:R-:W-:Y:S02]  /*7fb0*/  PRMT R84, R15, 0x5210, R84 ;  /* 0x000052100f547816 */ /* 0x000fe40000000054 */
[----:B------:R-:W-:-:S02]  /*7fc0*/  PRMT R5, R13, 0x4210, R56 ;  /* 0x000042100d057816 */ /* 0x000fc40000000038 */
[----:B------:R-:W-:Y:S02]  /*7fd0*/  PRMT R85, R17, 0x5210, R56 ;  /* 0x0000521011557816 */ /* 0x000fe40000000038 */
[----:B------:R-:W-:Y:S01]  /*7fe0*/  PRMT R86, R3, 0x5210, R86 ;  /* 0x0000521003567816 */ /* 0x000fe20000000056 */
[----:B------:R0:W-:Y:S01]  /*7ff0*/  STS.64 [R9+UR4], R4 ;  /* 0x0000000409007988 */ /* 0x0001e20008000a04 */
[--C-:B------:R-:W-:Y:S02]  /*8000*/  PRMT R7, R21, 0x4210, R58.reuse ;  /* 0x0000421015077816 */ /* 0x100fe4000000003a */
[----:B------:R-:W-:Y:S01]  /*8010*/  PRMT R87, R87, 0x5210, R58 ;  /* 0x0000521057577816 */ /* 0x000fe2000000003a */
[----:B------:R-:W-:Y:S01]  /*8020*/  STS.64 [R9+UR4+0x80], R84 ;  /* 0x0000805409007988 */ /* 0x000fe20008000a04 */
[----:B------:R-:W-:Y:S02]  /*8030*/  LOP3.LUT R3, R9, 0x408, RZ, 0x3c, !PT ;  /* 0x0000040809037812 */ /* 0x000fe400078e3cff */
[----:B------:R-:W-:-:S02]  /*8040*/  SHF.R.U32.HI R17, RZ, 0x4, R39 ;  /* 0x00000004ff117819 */ /* 0x000fc40000011627 */
[----:B------:R-:W-:Y:S01]  /*8050*/  ISETP.GE.AND P0, PT, R0, UR10, PT ;  /* 0x0000000a00007c0c */ /* 0x000fe2000bf06270 */
[----:B------:R-:W-:Y:S01]  /*8060*/  STS.64 [R3+UR4], R6 ;  /* 0x0000000603007988 */ /* 0x000fe20008000a04 */
[----:B------:R-:W-:Y:S02]  /*8070*/  SGXT.U32 R17, R17, 0x2 ;  /* 0x000000021111781a */ /* 0x000fe40000000000 */
[----:B0-----:R-:W-:Y:S01]  /*8080*/  LOP3.LUT R4, R14, 0x8, RZ, 0x3c, !PT ;  /* 0x000000080e047812 */ /* 0x001fe200078e3cff */
[----:B------:R0:W-:Y:S01]  /*8090*/  STS.64 [R3+UR4+0x80], R86 ;  /* 0x0000805603007988 */ /* 0x0001e20008000a04 */
[C---:B------:R-:W-:Y:S02]  /*80a0*/  LOP3.LUT R0, R2.reuse, R17, RZ, 0xfc, !PT ;  /* 0x0000001102007212 */ /* 0x040fe400078efcff */
[----:B------:R-:W-:Y:S01]  /*80b0*/  LEA.HI R18, R39, R2, RZ, 0x1c ;  /* 0x0000000227127211 */ /* 0x000fe200078fe0ff */
[----:B------:R-:W-:Y:S01]  /*80c0*/  BAR.SYNC.DEFER_BLOCKING 0x0 ;  /* 0x0000000000007b1d */ /* 0x000fe20000010000 */
[--C-:B------:R-:W-:Y:S01]  /*80d0*/  LOP3.LUT R40, R2, 0x78, R17.reuse, 0xfe, !PT ;  /* 0x0000007802287812 */ /* 0x100fe200078efe11 */
[----:B--2---:R-:W-:Y:S01]  /*80e0*/  IMAD R38, R0, R45, RZ ;  /* 0x0000002d00267224 */ /* 0x004fe200078e02ff */
[----:B------:R-:W-:-:S02]  /*80f0*/  LOP3.LUT R42, R2, 0x74, R17, 0xfe, !PT ;  /* 0x00000074022a7812 */ /* 0x000fc400078efe11 */
[C-C-:B------:R-:W-:Y:S02]  /*8100*/  LOP3.LUT R44, R2.reuse, 0x70, R17.reuse, 0xfe, !PT ;  /* 0x00000070022c7812 */ /* 0x140fe400078efe11 */
[C-C-:B------:R-:W-:Y:S02]  /*8110*/  LOP3.LUT R39, R2.reuse, 0x6c, R17.reuse, 0xfe, !PT ;  /* 0x0000006c02277812 */ /* 0x140fe400078efe11 */
[C-C-:B------:R-:W-:Y:S02]  /*8120*/  LOP3.LUT R46, R2.reuse, 0x68, R17.reuse, 0xfe, !PT ;  /* 0x00000068022e7812 */ /* 0x140fe400078efe11 */
[C-C-:B------:R-:W-:Y:S02]  /*8130*/  LOP3.LUT R19, R2.reuse, 0x64, R17.reuse, 0xfe, !PT ;  /* 0x0000006402137812 */ /* 0x140fe400078efe11 */
[C-C-:B------:R-:W-:Y:S02]  /*8140*/  LOP3.LUT R20, R2.reuse, 0x60, R17.reuse, 0xfe, !PT ;  /* 0x0000006002147812 */ /* 0x140fe400078efe11 */
[----:B------:R-:W-:-:S02]  /*8150*/  LOP3.LUT R21, R2, 0x5c, R17, 0xfe, !PT ;  /* 0x0000005c02157812 */ /* 0x000fc400078efe11 */
[C-C-:B------:R-:W-:Y:S02]  /*8160*/  LOP3.LUT R22, R2.reuse, 0x58, R17.reuse, 0xfe, !PT ;  /* 0x0000005802167812 */ /* 0x140fe400078efe11 */
[C-C-:B------:R-:W-:Y:S02]  /*8170*/  LOP3.LUT R23, R2.reuse, 0x54, R17.reuse, 0xfe, !PT ;  /* 0x0000005402177812 */ /* 0x140fe400078efe11 */
[C-C-:B------:R-:W-:Y:S02]  /*8180*/  LOP3.LUT R24, R2.reuse, 0x50, R17.reuse, 0xfe, !PT ;  /* 0x0000005002187812 */ /* 0x140fe400078efe11 */
[C-C-:B------:R-:W-:Y:S01]  /*8190*/  LOP3.LUT R25, R2.reuse, 0x4c, R17.reuse, 0xfe, !PT ;  /* 0x0000004c02197812 */ /* 0x140fe200078efe11 */
[----:B------:R-:W1:Y:S01]  /*81a0*/  LDS.64 R10, [R14+UR4] ;  /* 0x000000040e0a7984 */ /* 0x000e620008000a00 */
[C-C-:B------:R-:W-:Y:S02]  /*81b0*/  LOP3.LUT R26, R2.reuse, 0x48, R17.reuse, 0xfe, !PT ;  /* 0x00000048021a7812 */ /* 0x140fe400078efe11 */
[C-C-:B------:R-:W-:Y:S01]  /*81c0*/  LOP3.LUT R27, R2.reuse, 0x44, R17.reuse, 0xfe, !PT ;  /* 0x00000044021b7812 */ /* 0x140fe200078efe11 */
[----:B------:R-:W2:Y:S01]  /*81d0*/  LDS.64 R8, [R4+UR4] ;  /* 0x0000000404087984 */ /* 0x000ea20008000a00 */
[----:B------:R-:W-:-:S02]  /*81e0*/  LOP3.LUT R28, R2, 0x40, R17, 0xfe, !PT ;  /* 0x00000040021c7812 */ /* 0x000fc400078efe11 */
[C-C-:B0-----:R-:W-:Y:S01]  /*81f0*/  LOP3.LUT R3, R2.reuse, 0x38, R17.reuse, 0xfe, !PT ;  /* 0x0000003802037812 */ /* 0x141fe200078efe11 */
[----:B------:R0:W3:Y:S01]  /*8200*/  LDS.64 R6, [R14+UR4+0x100] ;  /* 0x000100040e067984 */ /* 0x0000e20008000a00 */
[C-C-:B------:R-:W-:Y:S02]  /*8210*/  LOP3.LUT R29, R2.reuse, 0x34, R17.reuse, 0xfe, !PT ;  /* 0x00000034021d7812 */ /* 0x140fe400078efe11 */
[C-C-:B------:R-:W-:Y:S01]  /*8220*/  LOP3.LUT R30, R2.reuse, 0x30, R17.reuse, 0xfe, !PT ;  /* 0x00000030021e7812 */ /* 0x140fe200078efe11 */
[----:B------:R-:W4:Y:S01]  /*8230*/  LDS.64 R4, [R4+UR4+0x100] ;  /* 0x0001000404047984 */ /* 0x000f220008000a00 */
[C-C-:B------:R-:W-:Y:S02]  /*8240*/  LOP3.LUT R31, R2.reuse, 0x2c, R17.reuse, 0xfe, !PT ;  /* 0x0000002c021f7812 */ /* 0x140fe400078efe11 */
[C-C-:B------:R-:W-:Y:S02]  /*8250*/  LOP3.LUT R32, R2.reuse, 0x28, R17.reuse, 0xfe, !PT ;  /* 0x0000002802207812 */ /* 0x140fe400078efe11 */
        /* <DEDUP_REMOVED lines=8> */
[----:B------:R-:W-:Y:S02]  /*82e0*/  LOP3.LUT R2, R2, 0x4, R17, 0xfe, !PT ;  /* 0x0000000402027812 */ /* 0x000fe400078efe11 */
[----:B------:R-:W-:Y:S01]  /*82f0*/  IADD3 R41, P1, R12, UR8, RZ ;  /* 0x000000080c297c10 */ /* 0x000fe2000ff3e0ff */
[-C--:B------:R-:W-:Y:S01]  /*8300*/  IMAD R17, R13, R45.reuse, RZ ;  /* 0x0000002d0d117224 */ /* 0x080fe200078e02ff */
[----:B------:R-:W-:Y:S01]  /*8310*/  ISETP.LT.AND P2, PT, R0, UR11, !P0 ;  /* 0x0000000b00007c0c */ /* 0x000fe2000c741270 */
[C---:B------:R-:W-:Y:S01]  /*8320*/  IMAD R0, R2.reuse, R45, RZ ;  /* 0x0000002d02007224 */ /* 0x040fe200078e02ff */
[----:B------:R-:W-:Y:S02]  /*8330*/  ISETP.LT.AND P3, PT, R2, UR11, !P0 ;  /* 0x0000000b02007c0c */ /* 0x000fe4000c761270 */
[----:B------:R-:W-:-:S02]  /*8340*/  LEA.HI.X.SX32 R43, R12, UR9, 0x1, P1 ;  /* 0x000000090c2b7c11 */ /* 0x000fc400088f0eff */
[-C--:B------:R-:W-:Y:S02]  /*8350*/  IADD3 R2, P5, R38, R41.reuse, RZ ;  /* 0x0000002926027210 */ /* 0x080fe40007fbe0ff */
[----:B------:R-:W-:Y:S02]  /*8360*/  ISETP.LT.AND P1, PT, R3, UR11, !P0 ;  /* 0x0000000b03007c0c */ /* 0x000fe4000c721270 */
[----:B------:R-:W-:Y:S02]  /*8370*/  IADD3 R12, P6, R0, R41, RZ ;  /* 0x00000029000c7210 */ /* 0x000fe40007fde0ff */
[----:B------:R-:W-:Y:S01]  /*8380*/  LEA.HI.X.SX32 R3, R38, R43, 0x1, P5 ;  /* 0x0000002b26037211 */ /* 0x000fe200028f0eff */
[----:B------:R-:W-:Y:S01]  /*8390*/  IMAD R38, R45, 0x20, R38 ;  /* 0x000000202d267824 */ /* 0x000fe200078e0226 */
[----:B-1----:R-:W-:Y:S02]  /*83a0*/  PRMT R47, R10, 0x7770, RZ ;  /* 0x000077700a2f7816 */ /* 0x002fe400000000ff */
[----:B------:R-:W-:-:S02]  /*83b0*/  ISETP.LT.AND P5, PT, R13, UR11, !P0 ;  /* 0x0000000b0d007c0c */ /* 0x000fc4000c7a1270 */
[----:B------:R-:W-:Y:S01]  /*83c0*/  LEA.HI.X.SX32 R13, R0, R43, 0x1, P6 ;  /* 0x0000002b000d7211 */ /* 0x000fe200030f0eff */
[----:B------:R4:W-:Y:S01]  /*83d0*/  @P2 STG.E.U8 desc[UR6][R2.64], R47 ;  /* 0x0000002f02002986 */ /* 0x0009e2000c101106 */
[----:B--2---:R-:W-:Y:S01]  /*83e0*/  PRMT R51, R8, 0x7770, RZ ;  /* 0x0000777008337816 */ /* 0x004fe200000000ff */
[----:B------:R-:W-:Y:S01]  /*83f0*/  IMAD R0, R15, R45, RZ ;  /* 0x0000002d0f007224 */ /* 0x000fe200078e02ff */
[----:B0-----:R-:W-:Y:S02]  /*8400*/  IADD3 R14, P2, R17, R41, RZ ;  /* 0x00000029110e7210 */ /* 0x001fe40007f5e0ff */
[----:B------:R-:W-:Y:S01]  /*8410*/  ISETP.LT.AND P4, PT, R39, UR11, !P0 ;  /* 0x0000000b27007c0c */ /* 0x000fe2000c781270 */
[----:B------:R0:W-:Y:S01]  /*8420*/  @P3 STG.E.U8 desc[UR6][R12.64], R51 ;  /* 0x000000330c003986 */ /* 0x0001e2000c101106 */
[----:B------:R-:W-:Y:S01]  /*8430*/  ISETP.LT.AND P3, PT, R15, UR11, !P0 ;  /* 0x0000000b0f007c0c */ /* 0x000fe2000c761270 */
[----:B------:R-:W-:Y:S01]  /*8440*/  IMAD R39, R16, R45, RZ ;  /* 0x0000002d10277224 */ /* 0x000fe200078e02ff */
[----:B------:R-:W-:-:S02]  /*8450*/  LEA.HI.X.SX32 R15, R17, R43, 0x1, P2 ;  /* 0x0000002b110f7211 */ /* 0x000fc400010f0eff */
[----:B------:R-:W-:Y:S02]  /*8460*/  ISETP.LT.AND P2, PT, R16, UR11, !P0 ;  /* 0x0000000b10007c0c */ /* 0x000fe4000c741270 */
[----:B---3--:R-:W-:Y:S02]  /*8470*/  PRMT R49, R6, 0x7770, RZ ;  /* 0x0000777006317816 */ /* 0x008fe400000000ff */
[----:B------:R-:W-:Y:S02]  /*8480*/  IADD3 R16, P6, R0, R41, RZ ;  /* 0x0000002900107210 */ /* 0x000fe40007fde0ff */
[----:B----4-:R-:W-:Y:S01]  /*8490*/  PRMT R47, R4, 0x7770, RZ ;  /* 0x00007770042f7816 */ /* 0x010fe200000000ff */
[----:B------:R1:W-:Y:S01]  /*84a0*/  @P5 STG.E.U8 desc[UR6][R14.64], R49 ;  /* 0x000000310e005986 */ /* 0x0003e2000c101106 */
[----:B------:R-:W-:Y:S01]  /*84b0*/  LEA.HI.X.SX32 R17, R0, R43, 0x1, P6 ;  /* 0x0000002b00117211 */ /* 0x000fe200030f0eff */
[-C--:B------:R-:W-:Y:S01]  /*84c0*/  IMAD R0, R35, R45.reuse, RZ ;  /* 0x0000002d23007224 */ /* 0x080fe200078e02ff */
[C---:B------:R-:W-:Y:S01]  /*84d0*/  ISETP.LT.AND P6, PT, R37.reuse, UR11, !P0 ;  /* 0x0000000b25007c0c */ /* 0x040fe2000c7c1270 */
[----:B------:R-:W-:Y:S01]  /*84e0*/  IMAD R37, R37, R45, RZ ;  /* 0x0000002d25257224 */ /* 0x000fe200078e02ff */
[C---:B------:R-:W-:Y:S01]  /*84f0*/  IADD3 R2, P5, R39.reuse, R41, RZ ;  /* 0x0000002927027210 */ /* 0x040fe20007fbe0ff */
[----:B------:R2:W-:Y:S01]  /*8500*/  @P3 STG.E.U8 desc[UR6][R16.64], R47 ;  /* 0x0000002f10003986 */ /* 0x0005e2000c101106 */
[C---:B------:R-:W-:Y:S01]  /*8510*/  ISETP.LT.AND P3, PT, R36.reuse, UR11, !P0 ;  /* 0x0000000b24007c0c */ /* 0x040fe2000c761270 */
[----:B------:R-:W-:Y:S01]  /*8520*/  IMAD R36, R36, R45, RZ ;  /* 0x0000002d24247224 */ /* 0x000fe200078e02ff */
[----:B------:R-:W-:-:S02]  /*8530*/  LEA.HI.X.SX32 R3, R39, R43, 0x1, P5 ;  /* 0x0000002b27037211 */ /* 0x000fc400028f0eff */
[C---:B0-----:R-:W-:Y:S02]  /*8540*/  IADD3 R12, P5, R37.reuse, R41, RZ ;  /* 0x00000029250c7210 */ /* 0x041fe40007fbe0ff */
[----:B------:R-:W-:Y:S02]  /*8550*/  PRMT R39, R10, 0x7771, RZ ;  /* 0x000077710a277816 */ /* 0x000fe400000000ff */
[----:B------:R-:W-:Y:S02]  /*8560*/  LEA.HI.X.SX32 R13, R37, R43, 0x1, P5 ;  /* 0x0000002b250d7211 */ /* 0x000fe400028f0eff */
[----:B------:R-:W-:Y:S01]  /*8570*/  PRMT R37, R8, 0x7771, RZ ;  /* 0x0000777108257816 */ /* 0x000fe200000000ff */
[----:B------:R0:W-:Y:S01]  /*8580*/  @P2 STG.E.U8 desc[UR6][R2.64], R39 ;  /* 0x0000002702002986 */ /* 0x0001e2000c101106 */
[----:B------:R-:W-:Y:S02]  /*8590*/  ISETP.LT.AND P2, PT, R35, UR11, !P0 ;  /* 0x0000000b23007c0c */ /* 0x000fe4000c741270 */
[-C--:B-1----:R-:W-:Y:S01]  /*85a0*/  IADD3 R14, P5, R36, R41.reuse, RZ ;  /* 0x00000029240e7210 */ /* 0x082fe20007fbe0ff */
[----:B------:R1:W-:Y:S01]  /*85b0*/  @P6 STG.E.U8 desc[UR6][R12.64], R37 ;  /* 0x000000250c006986 */ /* 0x0003e2000c101106 */
[----:B--2---:R-:W-:-:S02]  /*85c0*/  IADD3 R16, P6, R0, R41, RZ ;  /* 0x0000002900107210 */ /* 0x004fc40007fde0ff */
[-C--:B------:R-:W-:Y:S02]  /*85d0*/  LEA.HI.X.SX32 R15, R36, R43.reuse, 0x1, P5 ;  /* 0x0000002b240f7211 */ /* 0x080fe400028f0eff */
[----:B------:R-:W-:Y:S02]  /*85e0*/  ISETP.LT.AND P5, PT, R34, UR11, !P0 ;  /* 0x0000000b22007c0c */ /* 0x000fe4000c7a1270 */
[----:B------:R-:W-:Y:S02]  /*85f0*/  PRMT R35, R6, 0x7771, RZ ;  /* 0x0000777106237816 */ /* 0x000fe400000000ff */
[----:B------:R-:W-:Y:S01]  /*8600*/  LEA.HI.X.SX32 R17, R0, R43, 0x1, P6 ;  /* 0x0000002b00117211 */ /* 0x000fe200030f0eff */
[----:B------:R-:W-:Y:S01]  /*8610*/  IMAD R0, R45, 0x4, R38 ;  /* 0x000000042d007824 */ /* 0x000fe200078e0226 */
[----:B0-----:R-:W-:Y:S01]  /*8620*/  PRMT R39, R4, 0x7771, RZ ;  /* 0x0000777104277816 */ /* 0x001fe200000000ff */
[----:B------:R0:W-:Y:S01]  /*8630*/  @P3 STG.E.U8 desc[UR6][R14.64], R35 ;  /* 0x000000230e003986 */ /* 0x0001e2000c101106 */
[----:B------:R-:W-:-:S02]  /*8640*/  IADD3 R2, P6, R38, R41, RZ ;  /* 0x0000002926027210 */ /* 0x000fc40007fde0ff */
[----:B------:R-:W-:Y:S01]  /*8650*/  ISETP.LT.AND P3, PT, R33, UR11, !P0 ;  /* 0x0000000b21007c0c */ /* 0x000fe2000c761270 */
[----:B------:R-:W-:Y:S01]  /*8660*/  @P2 STG.E.U8 desc[UR6][R16.64], R39 ;  /* 0x0000002710002986 */ /* 0x000fe2000c101106 */
[----:B------:R-:W-:Y:S02]  /*8670*/  LEA.HI.X.SX32 R3, R38, R43, 0x1, P6 ;  /* 0x0000002b26037211 */ /* 0x000fe400030f0eff */
[----:B------:R-:W-:Y:S02]  /*8680*/  PRMT R33, R10, 0x7772, RZ ;  /* 0x000077720a217816 */ /* 0x000fe400000000ff */
[----:B------:R-:W-:Y:S01]  /*8690*/  ISETP.LT.AND P2, PT, R32, UR11, !P0 ;  /* 0x0000000b20007c0c */ /* 0x000fe2000c741270 */
[----:B------:R-:W-:Y:S01]  /*86a0*/  IMAD R32, R45, 0x4, R0 ;  /* 0x000000042d207824 */ /* 0x000fe200078e0200 */
[----:B-1----:R-:W-:Y:S01]  /*86b0*/  IADD3 R12, P6, R0, R41, RZ ;  /* 0x00000029000c7210 */ /* 0x002fe20007fde0ff */
[----:B------:R1:W-:Y:S01]  /*86c0*/  @P5 STG.E.U8 desc[UR6][R2.64], R33 ;  /* 0x0000002102005986 */ /* 0x0003e2000c101106 */
[----:B0-----:R-:W-:-:S02]  /*86d0*/  PRMT R35, R8, 0x7772, RZ ;  /* 0x0000777208237816 */ /* 0x001fc400000000ff */
[----:B------:R-:W-:Y:S02]  /*86e0*/  IADD3 R14, P5, R32, R41, RZ ;  /* 0x00000029200e7210 */ /* 0x000fe40007fbe0ff */
[-C--:B------:R-:W-:Y:S01]  /*86f0*/  LEA.HI.X.SX32 R13, R0, R43.reuse, 0x1, P6 ;  /* 0x0000002b000d7211 */ /* 0x080fe200030f0eff */
[----:B------:R-:W-:Y:S01]  /*8700*/  IMAD R0, R45, 0x4, R32 ;  /* 0x000000042d007824 */ /* 0x000fe200078e0220 */
[----:B------:R-:W-:Y:S02]  /*8710*/  ISETP.LT.AND P6, PT, R31, UR11, !P0 ;  /* 0x0000000b1f007c0c */ /* 0x000fe4000c7c1270 */
[----:B------:R-:W-:Y:S01]  /*8720*/  LEA.HI.X.SX32 R15, R32, R43, 0x1, P5 ;  /* 0x0000002b200f7211 */ /* 0x000fe200028f0eff */
[----:B------:R0:W-:Y:S01]  /*8730*/  @P3 STG.E.U8 desc[UR6][R12.64], R35 ;  /* 0x000000230c003986 */ /* 0x0001e2000c101106 */
[----:B------:R-:W-:Y:S01]  /*8740*/  PRMT R31, R6, 0x7772, RZ ;  /* 0x00007772061f7816 */ /* 0x000fe200000000ff */
[----:B-1----:R-:W-:Y:S01]  /*8750*/  IMAD R3, R45, 0x4, R0 ;  /* 0x000000042d037824 */ /* 0x002fe200078e0200 */
[----:B------:R-:W-:-:S02]  /*8760*/  IADD3 R16, P3, R0, R41, RZ ;  /* 0x0000002900107210 */ /* 0x000fc40007f7e0ff */
[----:B------:R-:W-:Y:S01]  /*8770*/  PRMT R37, R4, 0x7772, RZ ;  /* 0x0000777204257816 */ /* 0x000fe200000000ff */
[----:B------:R1:W-:Y:S01]  /*8780*/  @P2 STG.E.U8 desc[UR6][R14.64], R31 ;  /* 0x0000001f0e002986 */ /* 0x0003e2000c101106 */
[----:B------:R-:W-:Y:S02]  /*8790*/  ISETP.LT.AND P2, PT, R30, UR11, !P0 ;  /* 0x0000000b1e007c0c */ /* 0x000fe4000c741270 */
[----:B------:R-:W-:Y:S01]  /*87a0*/  LEA.HI.X.SX32 R17, R0, R43, 0x1, P3 ;  /* 0x0000002b00117211 */ /* 0x000fe200018f0eff */
[----:B------:R-:W-:Y:S01]  /*87b0*/  VIADD R0, R18, 0x3c ;  /* 0x0000003c12007836 */ /* 0x000fe20000000000 */
[----:B------:R-:W-:Y:S01]  /*87c0*/  IADD3 R2, P3, R3, R41, RZ ;  /* 0x0000002903027210 */ /* 0x000fe20007f7e0ff */
[----:B0-----:R-:W-:Y:S01]  /*87d0*/  IMAD R13, R45, 0x4, R3 ;  /* 0x000000042d0d7824 */ /* 0x001fe200078e0203 */
[----:B------:R-:W-:Y:S01]  /*87e0*/  ISETP.LT.AND P5, PT, R29, UR11, !P0 ;  /* 0x0000000b1d007c0c */ /* 0x000fe2000c7a1270 */
[----:B------:R0:W-:Y:S01]  /*87f0*/  @P6 STG.E.U8 desc[UR6][R16.64], R37 ;  /* 0x0000002510006986 */ /* 0x0001e2000c101106 */
[----:B------:R-:W-:Y:S01]  /*8800*/  LEA.HI.X.SX32 R3, R3, R43, 0x1, P3 ;  /* 0x0000002b03037211 */ /* 0x000fe200018f0eff */
[C---:B------:R-:W-:Y:S01]  /*8810*/  IMAD R29, R0.reuse, R45, RZ ;  /* 0x0000002d001d7224 */ /* 0x040fe200078e02ff */
[----:B------:R-:W-:Y:S01]  /*8820*/  ISETP.LT.AND P6, PT, R0, UR11, !P0 ;  /* 0x0000000b00007c0c */ /* 0x000fe2000c7c1270 */
[----:B------:R-:W-:Y:S01]  /*8830*/  IMAD R0, R45, 0x4, R13 ;  /* 0x000000042d007824 */ /* 0x000fe200078e020d */
[----:B-1----:R-:W-:Y:S01]  /*8840*/  PRMT R31, R10, 0x7773, RZ ;  /* 0x000077730a1f7816 */ /* 0x002fe200000000ff */
[----:B------:R-:W-:Y:S01]  /*8850*/  VIADD R18, R18, 0x7c ;  /* 0x0000007c12127836 */ /* 0x000fe20000000000 */
[----:B------:R-:W-:-:S02]  /*8860*/  IADD3 R12, P3, R13, R41, RZ ;  /* 0x000000290d0c7210 */ /* 0x000fc40007f7e0ff */
[----:B------:R-:W-:Y:S01]  /*8870*/  PRMT R33, R8, 0x7773, RZ ;  /* 0x0000777308217816 */ /* 0x000fe200000000ff */
[----:B------:R1:W-:Y:S01]  /*8880*/  @P2 STG.E.U8 desc[UR6][R2.64], R31 ;  /* 0x0000001f02002986 */ /* 0x0003e2000c101106 */
[----:B------:R-:W-:Y:S01]  /*8890*/  LEA.HI.X.SX32 R13, R13, R43, 0x1, P3 ;  /* 0x0000002b0d0d7211 */ /* 0x000fe200018f0eff */
[----:B------:R-:W-:Y:S01]  /*88a0*/  IMAD R10, R18, R45, RZ ;  /* 0x0000002d120a7224 */ /* 0x000fe200078e02ff */
[CC--:B0-----:R-:W-:Y:S02]  /*88b0*/  IADD3 R16, P2, R29.reuse, R41.reuse, RZ ;  /* 0x000000291d107210 */ /* 0x0c1fe40007f5e0ff */
[C---:B------:R-:W-:Y:S01]  /*88c0*/  IADD3 R14, P3, R0.reuse, R41, RZ ;  /* 0x00000029000e7210 */ /* 0x040fe20007f7e0ff */
[----:B------:R0:W-:Y:S01]  /*88d0*/  @P5 STG.E.U8 desc[UR6][R12.64], R33 ;  /* 0x000000210c005986 */ /* 0x0001e2000c101106 */
[-C--:B------:R-:W-:Y:S02]  /*88e0*/  LEA.HI.X.SX32 R17, R29, R43.reuse, 0x1, P2 ;  /* 0x0000002b1d117211 */ /* 0x080fe400010f0eff */
[----:B------:R-:W-:Y:S01]  /*88f0*/  LEA.HI.X.SX32 R15, R0, R43, 0x1, P3 ;  /* 0x0000002b000f7211 */ /* 0x000fe200018f0eff */
[----:B------:R-:W-:Y:S01]  /*8900*/  IMAD R0, R45, 0x8, R0 ;  /* 0x000000082d007824 */ /* 0x000fe200078e0200 */
[----:B------:R-:W-:-:S02]  /*8910*/  PRMT R29, R6, 0x7773, RZ ;  /* 0x00007773061d7816 */ /* 0x000fc400000000ff */
[----:B-1----:R-:W-:Y:S01]  /*8920*/  PRMT R31, R4, 0x7773, RZ ;  /* 0x00007773041f7816 */ /* 0x002fe200000000ff */
[----:B------:R-:W-:Y:S01]  /*8930*/  IMAD R4, R45, 0x4, R0 ;  /* 0x000000042d047824 */ /* 0x000fe200078e0200 */
[----:B------:R-:W-:Y:S01]  /*8940*/  ISETP.LT.AND P2, PT, R28, UR11, !P0 ;  /* 0x0000000b1c007c0c */ /* 0x000fe2000c741270 */
[----:B------:R1:W-:Y:S01]  /*8950*/  @P1 STG.E.U8 desc[UR6][R14.64], R29 ;  /* 0x0000001d0e001986 */ /* 0x0003e2000c101106 */
[C---:B------:R-:W-:Y:S02]  /*8960*/  IADD3 R2, P1, R0.reuse, R41, RZ ;  /* 0x0000002900027210 */ /* 0x040fe40007f3e0ff */
[----:B------:R-:W-:Y:S01]  /*8970*/  ISETP.LT.AND P3, PT, R27, UR11, !P0 ;  /* 0x0000000b1b007c0c */ /* 0x000fe2000c761270 */
[----:B------:R2:W-:Y:S01]  /*8980*/  @P6 STG.E.U8 desc[UR6][R16.64], R31 ;  /* 0x0000001f10006986 */ /* 0x0005e2000c101106 */
[----:B------:R-:W-:Y:S01]  /*8990*/  LEA.HI.X.SX32 R3, R0, R43, 0x1, P1 ;  /* 0x0000002b00037211 */ /* 0x000fe200008f0eff */
[----:B------:R-:W-:Y:S01]  /*89a0*/  IMAD R0, R45, 0x4, R4 ;  /* 0x000000042d007824 */ /* 0x000fe200078e0204 */
[----:B0-----:R-:W-:-:S02]  /*89b0*/  IADD3 R12, P6, R4, R41, RZ ;  /* 0x00000029040c7210 */ /* 0x001fc40007fde0ff */
[----:B------:R-:W-:Y:S02]  /*89c0*/  PRMT R27, R11, 0x7770, RZ ;  /* 0x000077700b1b7816 */ /* 0x000fe400000000ff */
[----:B------:R-:W-:Y:S01]  /*89d0*/  LEA.HI.X.SX32 R13, R4, R43, 0x1, P6 ;  /* 0x0000002b040d7211 */ /* 0x000fe200030f0eff */
[----:B------:R-:W-:Y:S01]  /*89e0*/  IMAD R4, R45, 0x4, R0 ;  /* 0x000000042d047824 */ /* 0x000fe200078e0200 */
[----:B------:R-:W-:Y:S01]  /*89f0*/  ISETP.LT.AND P1, PT, R26, UR11, !P0 ;  /* 0x0000000b1a007c0c */ /* 0x000fe2000c721270 */
[----:B------:R0:W-:Y:S01]  /*8a00*/  @P2 STG.E.U8 desc[UR6][R2.64], R27 ;  /* 0x0000001b02002986 */ /* 0x0001e2000c101106 */
[C---:B-1----:R-:W-:Y:S02]  /*8a10*/  IADD3 R14, P6, R0.reuse, R41, RZ ;  /* 0x00000029000e7210 */ /* 0x042fe40007fde0ff */
[----:B------:R-:W-:Y:S02]  /*8a20*/  PRMT R29, R9, 0x7770, RZ ;  /* 0x00007770091d7816 */ /* 0x000fe400000000ff */
[----:B------:R-:W-:Y:S01]  /*8a30*/  LEA.HI.X.SX32 R15, R0, R43, 0x1, P6 ;  /* 0x0000002b000f7211 */ /* 0x000fe200030f0eff */
[----:B------:R-:W-:Y:S01]  /*8a40*/  IMAD R0, R45, 0x4, R4 ;  /* 0x000000042d007824 */ /* 0x000fe200078e0204 */
[----:B------:R-:W-:Y:S01]  /*8a50*/  ISETP.LT.AND P2, PT, R25, UR11, !P0 ;  /* 0x0000000b19007c0c */ /* 0x000fe2000c741270 */
[----:B------:R1:W-:Y:S01]  /*8a60*/  @P3 STG.E.U8 desc[UR6][R12.64], R29 ;  /* 0x0000001d0c003986 */ /* 0x0003e2000c101106 */
[----:B--2---:R-:W-:-:S02]  /*8a70*/  IADD3 R16, P6, R4, R41, RZ ;  /* 0x0000002904107210 */ /* 0x004fc40007fde0ff */
[----:B------:R-:W-:Y:S02]  /*8a80*/  ISETP.LT.AND P3, PT, R24, UR11, !P0 ;  /* 0x0000000b18007c0c */ /* 0x000fe4000c761270 */
[----:B------:R-:W-:Y:S02]  /*8a90*/  PRMT R25, R7, 0x7770, RZ ;  /* 0x0000777007197816 */ /* 0x000fe400000000ff */
[----:B------:R-:W-:Y:S01]  /*8aa0*/  LEA.HI.X.SX32 R17, R4, R43, 0x1, P6 ;  /* 0x0000002b04117211 */ /* 0x000fe200030f0eff */
[----:B------:R-:W-:Y:S01]  /*8ab0*/  IMAD R4, R45, 0x4, R0 ;  /* 0x000000042d047824 */ /* 0x000fe200078e0200 */
[----:B0-----:R-:W-:Y:S01]  /*8ac0*/  IADD3 R2, P6, R0, R41, RZ ;  /* 0x0000002900027210 */ /* 0x001fe20007fde0ff */
[----:B------:R0:W-:Y:S01]  /*8ad0*/  @P1 STG.E.U8 desc[UR6][R14.64], R25 ;  /* 0x000000190e001986 */ /* 0x0001e2000c101106 */
[----:B------:R-:W-:Y:S02]  /*8ae0*/  PRMT R27, R5, 0x7770, RZ ;  /* 0x00007770051b7816 */ /* 0x000fe400000000ff */
[----:B------:R-:W-:-:S02]  /*8af0*/  ISETP.LT.AND P1, PT, R23, UR11, !P0 ;  /* 0x0000000b17007c0c */ /* 0x000fc4000c721270 */
[----:B------:R-:W-:Y:S01]  /*8b00*/  LEA.HI.X.SX32 R3, R0, R43, 0x1, P6 ;  /* 0x0000002b00037211 */ /* 0x000fe200030f0eff */
[----:B------:R-:W-:Y:S01]  /*8b10*/  IMAD R0, R45, 0x4, R4 ;  /* 0x000000042d007824 */ /* 0x000fe200078e0204 */
[----:B------:R-:W-:Y:S01]  /*8b20*/  PRMT R23, R11, 0x7771, RZ ;  /* 0x000077710b177816 */ /* 0x000fe200000000ff */
[----:B------:R2:W-:Y:S01]  /*8b30*/  @P2 STG.E.U8 desc[UR6][R16.64], R27 ;  /* 0x0000001b10002986 */ /* 0x0005e2000c101106 */
[----:B-1----:R-:W-:Y:S02]  /*8b40*/  IADD3 R12, P6, R4, R41, RZ ;  /* 0x00000029040c7210 */ /* 0x002fe40007fde0ff */
[----:B------:R-:W-:Y:S01]  /*8b50*/  ISETP.LT.AND P2, PT, R22, UR11, !P0 ;  /* 0x0000000b16007c0c */ /* 0x000fe2000c741270 */
[----:B------:R1:W-:Y:S01]  /*8b60*/  @P3 STG.E.U8 desc[UR6][R2.64], R23 ;  /* 0x0000001702003986 */ /* 0x0003e2000c101106 */
[----:B------:R-:W-:Y:S01]  /*8b70*/  LEA.HI.X.SX32 R13, R4, R43, 0x1, P6 ;  /* 0x0000002b040d7211 */ /* 0x000fe200030f0eff */
[----:B------:R-:W-:Y:S01]  /*8b80*/  IMAD R4, R45, 0x4, R0 ;  /* 0x000000042d047824 */ /* 0x000fe200078e0200 */
[----:B0-----:R-:W-:-:S02]  /*8b90*/  IADD3 R14, P6, R0, R41, RZ ;  /* 0x00000029000e7210 */ /* 0x001fc40007fde0ff */
[----:B------:R-:W-:Y:S02]  /*8ba0*/  ISETP.LT.AND P3, PT, R21, UR11, !P0 ;  /* 0x0000000b15007c0c */ /* 0x000fe4000c761270 */
[----:B------:R-:W-:Y:S01]  /*8bb0*/  LEA.HI.X.SX32 R15, R0, R43, 0x1, P6 ;  /* 0x0000002b000f7211 */ /* 0x000fe200030f0eff */
[----:B------:R-:W-:Y:S01]  /*8bc0*/  IMAD R0, R45, 0x4, R4 ;  /* 0x000000042d007824 */ /* 0x000fe200078e0204 */
[C---:B--2---:R-:W-:Y:S02]  /*8bd0*/  IADD3 R16, P6, R4.reuse, R41, RZ ;  /* 0x0000002904107210 */ /* 0x044fe40007fde0ff */
[----:B------:R-:W-:Y:S02]  /*8be0*/  PRMT R25, R9, 0x7771, RZ ;  /* 0x0000777109197816 */ /* 0x000fe400000000ff */
[----:B------:R-:W-:Y:S02]  /*8bf0*/  PRMT R21, R7, 0x7771, RZ ;  /* 0x0000777107157816 */ /* 0x000fe400000000ff */
[----:B------:R-:W-:Y:S01]  /*8c00*/  LEA.HI.X.SX32 R17, R4, R43, 0x1, P6 ;  /* 0x0000002b04117211 */ /* 0x000fe200030f0eff */
[----:B------:R-:W-:Y:S01]  /*8c10*/  IMAD R4, R45, 0x4, R0 ;  /* 0x000000042d047824 */ /* 0x000fe200078e0200 */
[----:B-1----:R-:W-:Y:S01]  /*8c20*/  PRMT R23, R5, 0x7771, RZ ;  /* 0x0000777105177816 */ /* 0x002fe200000000ff */
[----:B------:R0:W-:Y:S01]  /*8c30*/  @P1 STG.E.U8 desc[UR6][R12.64], R25 ;  /* 0x000000190c001986 */ /* 0x0001e2000c101106 */
[----:B------:R-:W-:-:S02]  /*8c40*/  IADD3 R2, P6, R0, R41, RZ ;  /* 0x0000002900027210 */ /* 0x000fc40007fde0ff */
[----:B------:R-:W-:Y:S01]  /*8c50*/  ISETP.LT.AND P1, PT, R20, UR11, !P0 ;  /* 0x0000000b14007c0c */ /* 0x000fe2000c721270 */
[----:B------:R1:W-:Y:S01]  /*8c60*/  @P2 STG.E.U8 desc[UR6][R14.64], R21 ;  /* 0x000000150e002986 */ /* 0x0003e2000c101106 */
[----:B------:R-:W-:Y:S02]  /*8c70*/  ISETP.LT.AND P2, PT, R19, UR11, !P0 ;  /* 0x0000000b13007c0c */ /* 0x000fe4000c741270 */
[----:B------:R-:W-:Y:S01]  /*8c80*/  LEA.HI.X.SX32 R3, R0, R43, 0x1, P6 ;  /* 0x0000002b00037211 */ /* 0x000fe200030f0eff */
[----:B------:R2:W-:Y:S01]  /*8c90*/  @P3 STG.E.U8 desc[UR6][R16.64], R23 ;  /* 0x0000001710003986 */ /* 0x0005e2000c101106 */
[----:B------:R-:W-:Y:S01]  /*8ca0*/  IMAD R0, R45, 0x4, R4 ;  /* 0x000000042d007824 */ /* 0x000fe200078e0204 */
[----:B------:R-:W-:Y:S02]  /*8cb0*/  PRMT R19, R11, 0x7772, RZ ;  /* 0x000077720b137816 */ /* 0x000fe400000000ff */
[----:B0-----:R-:W-:Y:S02]  /*8cc0*/  IADD3 R12, P3, R4, R41, RZ ;  /* 0x00000029040c7210 */ /* 0x001fe40007f7e0ff */
[----:B------:R-:W-:-:S02]  /*8cd0*/  ISETP.LT.AND P5, PT, R46, UR11, !P0 ;  /* 0x0000000b2e007c0c */ /* 0x000fc4000c7a1270 */
[----:B------:R-:W-:Y:S01]  /*8ce0*/  LEA.HI.X.SX32 R13, R4, R43, 0x1, P3 ;  /* 0x0000002b040d7211 */ /* 0x000fe200018f0eff */
[----:B------:R-:W-:Y:S01]  /*8cf0*/  IMAD R4, R45, 0x4, R0 ;  /* 0x000000042d047824 */ /* 0x000fe200078e0200 */
[----:B-1----:R-:W-:Y:S01]  /*8d00*/  PRMT R21, R9, 0x7772, RZ ;  /* 0x0000777209157816 */ /* 0x002fe200000000ff */
[----:B------:R0:W-:Y:S01]  /*8d10*/  @P1 STG.E.U8 desc[UR6][R2.64], R19 ;  /* 0x0000001302001986 */ /* 0x0001e2000c101106 */
[----:B------:R-:W-:Y:S01]  /*8d20*/  ISETP.LT.AND P1, PT, R18, UR11, !P0 ;  /* 0x0000000b12007c0c */ /* 0x000fe2000c721270 */
[C---:B------:R-:W-:Y:S01]  /*8d30*/  IMAD R6, R45.reuse, 0x4, R4 ;  /* 0x000000042d067824 */ /* 0x040fe200078e0204 */
[-C--:B--2---:R-:W-:Y:S01]  /*8d40*/  IADD3 R16, P3, R4, R41.reuse, RZ ;  /* 0x0000002904107210 */ /* 0x084fe20007f7e0ff */
[----:B------:R1:W-:Y:S01]  /*8d50*/  @P2 STG.E.U8 desc[UR6][R12.64], R21 ;  /* 0x000000150c002986 */ /* 0x0003e2000c101106 */
[----:B------:R-:W-:Y:S01]  /*8d60*/  IADD3 R14, P2, R0, R41, RZ ;  /* 0x00000029000e7210 */ /* 0x000fe20007f5e0ff */
[----:B------:R-:W-:Y:S01]  /*8d70*/  IMAD R8, R45, 0x4, R6 ;  /* 0x000000042d087824 */ /* 0x000fe200078e0206 */
[----:B------:R-:W-:-:S02]  /*8d80*/  LEA.HI.X.SX32 R17, R4, R43, 0x1, P3 ;  /* 0x0000002b04117211 */ /* 0x000fc400018f0eff */
[----:B------:R-:W-:Y:S01]  /*8d90*/  LEA.HI.X.SX32 R15, R0, R43, 0x1, P2 ;  /* 0x0000002b000f7211 */ /* 0x000fe200010f0eff */
[----:B------:R-:W-:Y:S01]  /*8da0*/  IMAD R0, R45, 0x4, R8 ;  /* 0x000000042d007824 */ /* 0x000fe200078e0208 */
[----:B------:R-:W-:Y:S02]  /*8db0*/  ISETP.LT.AND P3, PT, R44, UR11, !P0 ;  /* 0x0000000b2c007c0c */ /* 0x000fe4000c761270 */
[C---:B0-----:R-:W-:Y:S02]  /*8dc0*/  IADD3 R2, P2, R6.reuse, R41, RZ ;  /* 0x0000002906027210 */ /* 0x041fe40007f5e0ff */
[----:B------:R-:W-:Y:S02]  /*8dd0*/  PRMT R23, R7, 0x7772, RZ ;  /* 0x0000777207177816 */ /* 0x000fe400000000ff */
[----:B------:R-:W-:Y:S02]  /*8de0*/  LEA.HI.X.SX32 R3, R6, R43, 0x1, P2 ;  /* 0x0000002b06037211 */ /* 0x000fe400010f0eff */
[-C--:B------:R-:W-:Y:S01]  /*8df0*/  IADD3 R18, P2, R0, R41.reuse, RZ ;  /* 0x0000002900127210 */ /* 0x080fe20007f5e0ff */
[----:B------:R0:W-:Y:S01]  /*8e00*/  @P5 STG.E.U8 desc[UR6][R14.64], R23 ;  /* 0x000000170e005986 */ /* 0x0001e2000c101106 */
[----:B-1----:R-:W-:-:S02]  /*8e10*/  IADD3 R12, P6, R8, R41, RZ ;  /* 0x00000029080c7210 */ /* 0x002fc40007fde0ff */
[-C--:B------:R-:W-:Y:S02]  /*8e20*/  LEA.HI.X.SX32 R19, R0, R43.reuse, 0x1, P2 ;  /* 0x0000002b00137211 */ /* 0x080fe400010f0eff */
[----:B------:R-:W-:Y:S02]  /*8e30*/  ISETP.LT.AND P2, PT, R42, UR11, !P0 ;  /* 0x0000000b2a007c0c */ /* 0x000fe4000c741270 */
[----:B------:R-:W-:Y:S02]  /*8e40*/  ISETP.LT.AND P0, PT, R40, UR11, !P0 ;  /* 0x0000000b28007c0c */ /* 0x000fe4000c701270 */
[----:B------:R-:W-:Y:S02]  /*8e50*/  PRMT R25, R5, 0x7772, RZ ;  /* 0x0000777205197816 */ /* 0x000fe400000000ff */
[----:B------:R-:W-:Y:S02]  /*8e60*/  PRMT R11, R11, 0x7773, RZ ;  /* 0x000077730b0b7816 */ /* 0x000fe400000000ff */
[----:B------:R-:W-:Y:S01]  /*8e70*/  LEA.HI.X.SX32 R13, R8, R43, 0x1, P6 ;  /* 0x0000002b080d7211 */ /* 0x000fe200030f0eff */
[----:B------:R0:W-:Y:S01]  /*8e80*/  @P4 STG.E.U8 desc[UR6][R16.64], R25 ;  /* 0x0000001910004986 */ /* 0x0001e2000c101106 */
[----:B------:R-:W-:-:S02]  /*8e90*/  PRMT R9, R9, 0x7773, RZ ;  /* 0x0000777309097816 */ /* 0x000fc400000000ff */
[----:B------:R-:W-:Y:S01]  /*8ea0*/  PRMT R7, R7, 0x7773, RZ ;  /* 0x0000777307077816 */ /* 0x000fe200000000ff */
[----:B------:R0:W-:Y:S01]  /*8eb0*/  @P3 STG.E.U8 desc[UR6][R2.64], R11 ;  /* 0x0000000b02003986 */ /* 0x0001e2000c101106 */
[C---:B------:R-:W-:Y:S02]  /*8ec0*/  IADD3 R20, P6, R10.reuse, R41, RZ ;  /* 0x000000290a147210 */ /* 0x040fe40007fde0ff */
[----:B------:R-:W-:Y:S01]  /*8ed0*/  PRMT R5, R5, 0x7773, RZ ;  /* 0x0000777305057816 */ /* 0x000fe200000000ff */
[----:B------:R0:W-:Y:S01]  /*8ee0*/  @P2 STG.E.U8 desc[UR6][R12.64], R9 ;  /* 0x000000090c002986 */ /* 0x0001e2000c101106 */
[----:B------:R-:W-:-:S03]  /*8ef0*/  LEA.HI.X.SX32 R21, R10, R43, 0x1, P6 ;  /* 0x0000002b0a157211 */ /* 0x000fc600030f0eff */
[----:B------:R0:W-:Y:S01]  /*8f00*/  @P0 STG.E.U8 desc[UR6][R18.64], R7 ;  /* 0x0000000712000986 */ /* 0x0001e2000c101106 */
[----:B------:R-:W-:Y:S05]  /*8f10*/  @!P1 EXIT ;  /* 0x000000000000994d */ /* 0x000fea0003800000 */
[----:B------:R-:W-:Y:S01]  /*8f20*/  STG.E.U8 desc[UR6][R20.64], R5 ;  /* 0x0000000514007986 */ /* 0x000fe2000c101106 */
[----:B------:R-:W-:Y:S05]  /*8f30*/  EXIT ;  /* 0x000000000000794d */ /* 0x000fea0003800000 */
.L_x_3:
[----:B------:R-:W-:-:S00]  /*8f40*/  BRA `(.L_x_3) ;  /* 0xfffffffc00fc7947 */ /* 0x000fc0000383ffff */
[----:B------:R-:W-:-:S00]  /*8f50*/  NOP ;  /* 0x0000000000007918 */ /* 0x000fc00000000000 */
        /* <DEDUP_REMOVED lines=10> */
.L_x_4:


//--------------------- .nv.shared.matmul_kernel  --------------------------
	.section	.nv.shared.matmul_kernel,"aw",@nobits
	.sectionflags	@""
	.align	16
	.zero		1024


//--------------------- .nv.shared.reserved.0     --------------------------
	.section	.nv.shared.reserved.0,"aw",@nobits
	.weak		__nv_reservedSMEM_offset_0_alias
	.size		__nv_reservedSMEM_offset_0_alias, 0, 0
	.other		__nv_reservedSMEM_offset_0_alias,@"STO_CUDA_RESERVED_SHARED STV_DEFAULT"
__nv_reservedSMEM_offset_0_alias:
	.zero		0


//--------------------- .nv.constant0.matmul_kernel --------------------------
	.section	.nv.constant0.matmul_kernel,"a",@progbits
	.sectionflags	@""
	.align	4
.nv.constant0.matmul_kernel:
	.zero		608


//--------------------- SYMBOLS --------------------------

	.type		.nv.reservedSmem.offset0,@object
	.size		.nv.reservedSmem.offset0,0x4
